	.target	sm_90a

	.elftype	@"ET_EXEC"


//--------------------- .note.nv.tkinfo           --------------------------
	.section	.note.nv.tkinfo,"",@"SHT_NOTE"
	.sectionflags	@"SHF_NOTE_NV_TKINFO"
	.tkinfo
        /*0018*/ 	.word	0x00000002
        /*0030*/ 	.string	""
        /*0030*/ 	.string	"ptxas"
        /*0030*/ 	.string	"Cuda compilation tools, release 13.0, V13.0.88"
        /*0030*/ 	.string	"Build cuda_13.0.r13.0/compiler.36424714_0"
        /*0030*/ 	.string	"-arch sm_90a -m 64 "



//--------------------- .note.nv.cuinfo           --------------------------
	.section	.note.nv.cuinfo,"",@"SHT_NOTE"
	.sectionflags	@"SHF_NOTE_NV_CUINFO"
        /*0018*/ 	.short	0x0002
        /*001a*/ 	.short	0x005a
        /*001c*/ 	.short	0x0082
	.zero		2


//--------------------- .nv.info                  --------------------------
	.section	.nv.info,"",@"SHT_CUDA_INFO"
	.align	4


	//----- nvinfo : EIATTR_REGCOUNT
	.align		4
        /*0000*/ 	.byte	0x04, 0x2f
        /*0002*/ 	.short	(.L_12 - .L_11)
	.align		4
.L_11:
        /*0004*/ 	.word	index@(_ZN7cutlass13device_kernelINS_4gemm6kernel13GemmUniversalIN4cute5tupleIJiiiiEEENS1_10collective13CollectiveMmaINS1_40MainloopSm90TmaGmmaWarpSpecializedSparseILi12ENS5_IJNS4_1CILi1EEESB_SB_EEENS1_35KernelTmaWarpSpecializedCooperativeEEENS5_IJNSA_ILi128EEENSA_ILi64EEESF_EEEaNS5_IJNS4_6LayoutINS5_IJiNS5_IJNSA_ILi2EEEiEEEiEEENS5_IJlNS5_IJSB_SJ_EEElEEEEENSI_INS5_IJNS5_IJSG_iEEENS5_IJSF_iEEEiEEENS5_IJNS5_IJSF_NSA_ILi8192EEEEEENS5_IJSB_lEEElEEEEEEEEaNS5_IJlSB_lEEENS4_8TiledMMAINS4_8MMA_AtomIJNS4_4SM904GMMA6SPARSE27GMMA_64x64x64_S32S8S8_SS_TNILNS12_9SparseSelE0EEEEEENSI_INS5_IJSJ_SB_SB_EEENS5_IJSB_NSA_ILi0EEES19_EEEEENS5_IJNS4_10UnderscoreES1C_S1C_EEEEENS4_13SM90_TMA_LOADENS4_14ComposedLayoutINS4_7SwizzleILi2ELi4ELi3EEENS4_25smem_sparse_ptr_flag_bitsILi2ELi8EEENSI_INS5_IJNS5_IJSB_NSA_ILi8EEEEEENS5_IJSJ_SG_EEEEEENS5_IJNS5_IJS19_SF_EEESM_EEEEEEEvNS4_8identityES1F_NS1G_INS1H_ILi3ELi4ELi3EEENS4_18smem_ptr_flag_bitsILi8EEENSI_INS5_IJS1L_SF_EEENS5_IJSF_SB_EEEEEEEvS1T_EENS_8epilogue10collective6detail29Sm90TmaWarpSpecializedAdapterINS23_15DefaultEpilogueIiNS5_IJSB_llEEES27_NS22_6thread17LinearCombinationIiLi1EiiLNS28_9ScaleType4KindE0ELNS_15FloatRoundStyleE2EiEENS1_15EpilogueDefaultEEEEEvvEEEEvNT_6ParamsE)
        /*0008*/ 	.word	0x000000a8


	//----- nvinfo : EIATTR_FRAME_SIZE
	.align		4
.L_12:
        /*000c*/ 	.byte	0x04, 0x11
        /*000e*/ 	.short	(.L_14 - .L_13)
	.align		4
.L_13:
        /*0010*/ 	.word	index@(_ZN7cutlass13device_kernelINS_4gemm6kernel13GemmUniversalIN4cute5tupleIJiiiiEEENS1_10collective13CollectiveMmaINS1_40MainloopSm90TmaGmmaWarpSpecializedSparseILi12ENS5_IJNS4_1CILi1EEESB_SB_EEENS1_35KernelTmaWarpSpecializedCooperativeEEENS5_IJNSA_ILi128EEENSA_ILi64EEESF_EEEaNS5_IJNS4_6LayoutINS5_IJiNS5_IJNSA_ILi2EEEiEEEiEEENS5_IJlNS5_IJSB_SJ_EEElEEEEENSI_INS5_IJNS5_IJSG_iEEENS5_IJSF_iEEEiEEENS5_IJNS5_IJSF_NSA_ILi8192EEEEEENS5_IJSB_lEEElEEEEEEEEaNS5_IJlSB_lEEENS4_8TiledMMAINS4_8MMA_AtomIJNS4_4SM904GMMA6SPARSE27GMMA_64x64x64_S32S8S8_SS_TNILNS12_9SparseSelE0EEEEEENSI_INS5_IJSJ_SB_SB_EEENS5_IJSB_NSA_ILi0EEES19_EEEEENS5_IJNS4_10UnderscoreES1C_S1C_EEEEENS4_13SM90_TMA_LOADENS4_14ComposedLayoutINS4_7SwizzleILi2ELi4ELi3EEENS4_25smem_sparse_ptr_flag_bitsILi2ELi8EEENSI_INS5_IJNS5_IJSB_NSA_ILi8EEEEEENS5_IJSJ_SG_EEEEEENS5_IJNS5_IJS19_SF_EEESM_EEEEEEEvNS4_8identityES1F_NS1G_INS1H_ILi3ELi4ELi3EEENS4_18smem_ptr_flag_bitsILi8EEENSI_INS5_IJS1L_SF_EEENS5_IJSF_SB_EEEEEEEvS1T_EENS_8epilogue10collective6detail29Sm90TmaWarpSpecializedAdapterINS23_15DefaultEpilogueIiNS5_IJSB_llEEES27_NS22_6thread17LinearCombinationIiLi1EiiLNS28_9ScaleType4KindE0ELNS_15FloatRoundStyleE2EiEENS1_15EpilogueDefaultEEEEEvvEEEEvNT_6ParamsE)
        /*0014*/ 	.word	0x00000000


	//----- nvinfo : EIATTR_MIN_STACK_SIZE
	.align		4
.L_14:
        /*0018*/ 	.byte	0x04, 0x12
        /*001a*/ 	.short	(.L_16 - .L_15)
	.align		4
.L_15:
        /*001c*/ 	.word	index@(_ZN7cutlass13device_kernelINS_4gemm6kernel13GemmUniversalIN4cute5tupleIJiiiiEEENS1_10collective13CollectiveMmaINS1_40MainloopSm90TmaGmmaWarpSpecializedSparseILi12ENS5_IJNS4_1CILi1EEESB_SB_EEENS1_35KernelTmaWarpSpecializedCooperativeEEENS5_IJNSA_ILi128EEENSA_ILi64EEESF_EEEaNS5_IJNS4_6LayoutINS5_IJiNS5_IJNSA_ILi2EEEiEEEiEEENS5_IJlNS5_IJSB_SJ_EEElEEEEENSI_INS5_IJNS5_IJSG_iEEENS5_IJSF_iEEEiEEENS5_IJNS5_IJSF_NSA_ILi8192EEEEEENS5_IJSB_lEEElEEEEEEEEaNS5_IJlSB_lEEENS4_8TiledMMAINS4_8MMA_AtomIJNS4_4SM904GMMA6SPARSE27GMMA_64x64x64_S32S8S8_SS_TNILNS12_9SparseSelE0EEEEEENSI_INS5_IJSJ_SB_SB_EEENS5_IJSB_NSA_ILi0EEES19_EEEEENS5_IJNS4_10UnderscoreES1C_S1C_EEEEENS4_13SM90_TMA_LOADENS4_14ComposedLayoutINS4_7SwizzleILi2ELi4ELi3EEENS4_25smem_sparse_ptr_flag_bitsILi2ELi8EEENSI_INS5_IJNS5_IJSB_NSA_ILi8EEEEEENS5_IJSJ_SG_EEEEEENS5_IJNS5_IJS19_SF_EEESM_EEEEEEEvNS4_8identityES1F_NS1G_INS1H_ILi3ELi4ELi3EEENS4_18smem_ptr_flag_bitsILi8EEENSI_INS5_IJS1L_SF_EEENS5_IJSF_SB_EEEEEEEvS1T_EENS_8epilogue10collective6detail29Sm90TmaWarpSpecializedAdapterINS23_15DefaultEpilogueIiNS5_IJSB_llEEES27_NS22_6thread17LinearCombinationIiLi1EiiLNS28_9ScaleType4KindE0ELNS_15FloatRoundStyleE2EiEENS1_15EpilogueDefaultEEEEEvvEEEEvNT_6ParamsE)
        /*0020*/ 	.word	0x00000000
.L_16:


//--------------------- .nv.compat                --------------------------
	.section	.nv.compat,"",@"SHT_CUDA_COMPAT_INFO"
	.align	4
        /*0000*/ 	.byte	0x02, 0x09, 0x01, 0x00, 0x02, 0x02, 0x04, 0x00, 0x02, 0x05, 0x05, 0x00, 0x03, 0x07, 0x01, 0x01
        /*0010*/ 	.byte	0x02, 0x03, 0x01, 0x00, 0x02, 0x06, 0x01, 0x00, 0x04, 0x0b, 0x08, 0x00, 0x00, 0x00, 0x00, 0x00
        /*0020*/ 	.byte	0x00, 0x00, 0x00, 0x00


//--------------------- .nv.info._ZN7cutlass13device_kernelINS_4gemm6kernel13GemmUniversalIN4cute5tupleIJiiiiEEENS1_10collective13CollectiveMmaINS1_40MainloopSm90TmaGmmaWarpSpecializedSparseILi12ENS5_IJNS4_1CILi1EEESB_SB_EEENS1_35KernelTmaWarpSpecializedCooperativeEEENS5_IJNSA_ILi128EEENSA_ILi64EEESF_EEEaNS5_IJNS4_6LayoutINS5_IJiNS5_IJNSA_ILi2EEEiEEEiEEENS5_IJlNS5_IJSB_SJ_EEElEEEEENSI_INS5_IJNS5_IJSG_iEEENS5_IJSF_iEEEiEEENS5_IJNS5_IJSF_NSA_ILi8192EEEEEENS5_IJSB_lEEElEEEEEEEEaNS5_IJlSB_lEEENS4_8TiledMMAINS4_8MMA_AtomIJNS4_4SM904GMMA6SPARSE27GMMA_64x64x64_S32S8S8_SS_TNILNS12_9SparseSelE0EEEEEENSI_INS5_IJSJ_SB_SB_EEENS5_IJSB_NSA_ILi0EEES19_EEEEENS5_IJNS4_10UnderscoreES1C_S1C_EEEEENS4_13SM90_TMA_LOADENS4_14ComposedLayoutINS4_7SwizzleILi2ELi4ELi3EEENS4_25smem_sparse_ptr_flag_bitsILi2ELi8EEENSI_INS5_IJNS5_IJSB_NSA_ILi8EEEEEENS5_IJSJ_SG_EEEEEENS5_IJNS5_IJS19_SF_EEESM_EEEEEEEvNS4_8identityES1F_NS1G_INS1H_ILi3ELi4ELi3EEENS4_18smem_ptr_flag_bitsILi8EEENSI_INS5_IJS1L_SF_EEENS5_IJSF_SB_EEEEEEEvS1T_EENS_8epilogue10collective6detail29Sm90TmaWarpSpecializedAdapterINS23_15DefaultEpilogueIiNS5_IJSB_llEEES27_NS22_6thread17LinearCombinationIiLi1EiiLNS28_9ScaleType4KindE0ELNS_15FloatRoundStyleE2EiEENS1_15EpilogueDefaultEEEEEvvEEEEvNT_6ParamsE --------------------------
	.section	.nv.info._ZN7cutlass13device_kernelINS_4gemm6kernel13GemmUniversalIN4cute5tupleIJiiiiEEENS1_10collective13CollectiveMmaINS1_40MainloopSm90TmaGmmaWarpSpecializedSparseILi12ENS5_IJNS4_1CILi1EEESB_SB_EEENS1_35KernelTmaWarpSpecializedCooperativeEEENS5_IJNSA_ILi128EEENSA_ILi64EEESF_EEEaNS5_IJNS4_6LayoutINS5_IJiNS5_IJNSA_ILi2EEEiEEEiEEENS5_IJlNS5_IJSB_SJ_EEElEEEEENSI_INS5_IJNS5_IJSG_iEEENS5_IJSF_iEEEiEEENS5_IJNS5_IJSF_NSA_ILi8192EEEEEENS5_IJSB_lEEElEEEEEEEEaNS5_IJlSB_lEEENS4_8TiledMMAINS4_8MMA_AtomIJNS4_4SM904GMMA6SPARSE27GMMA_64x64x64_S32S8S8_SS_TNILNS12_9SparseSelE0EEEEEENSI_INS5_IJSJ_SB_SB_EEENS5_IJSB_NSA_ILi0EEES19_EEEEENS5_IJNS4_10UnderscoreES1C_S1C_EEEEENS4_13SM90_TMA_LOADENS4_14ComposedLayoutINS4_7SwizzleILi2ELi4ELi3EEENS4_25smem_sparse_ptr_flag_bitsILi2ELi8EEENSI_INS5_IJNS5_IJSB_NSA_ILi8EEEEEENS5_IJSJ_SG_EEEEEENS5_IJNS5_IJS19_SF_EEESM_EEEEEEEvNS4_8identityES1F_NS1G_INS1H_ILi3ELi4ELi3EEENS4_18smem_ptr_flag_bitsILi8EEENSI_INS5_IJS1L_SF_EEENS5_IJSF_SB_EEEEEEEvS1T_EENS_8epilogue10collective6detail29Sm90TmaWarpSpecializedAdapterINS23_15DefaultEpilogueIiNS5_IJSB_llEEES27_NS22_6thread17LinearCombinationIiLi1EiiLNS28_9ScaleType4KindE0ELNS_15FloatRoundStyleE2EiEENS1_15EpilogueDefaultEEEEEvvEEEEvNT_6ParamsE,"",@"SHT_CUDA_INFO"
	.sectionflags	@""
	.align	4


	//----- nvinfo : EIATTR_CUDA_API_VERSION
	.align		4
        /*0000*/ 	.byte	0x04, 0x37
        /*0002*/ 	.short	(.L_18 - .L_17)
.L_17:
        /*0004*/ 	.word	0x00000082


	//----- nvinfo : EIATTR_KPARAM_INFO
	.align		4
.L_18:
        /*0008*/ 	.byte	0x04, 0x17
        /*000a*/ 	.short	(.L_20 - .L_19)
.L_19:
        /*000c*/ 	.word	0x00000000
        /*0010*/ 	.short	0x0000
        /*0012*/ 	.short	0x0070
        /*0014*/ 	.byte	0x00, 0xf0, 0x01, 0x14


	//----- nvinfo : EIATTR_SPARSE_MMA_MASK
	.align		4
.L_20:
        /*0018*/ 	.byte	0x03, 0x50
        /*001a*/ 	.short	0x0004


	//----- nvinfo : EIATTR_MAXREG_COUNT
	.align		4
        /*001c*/ 	.byte	0x03, 0x1b
        /*001e*/ 	.short	0x00a8


	//----- nvinfo : EIATTR_NUM_BARRIERS
	.align		4
        /*0020*/ 	.byte	0x02, 0x4c
        /*0022*/ 	.byte	0x01
	.zero		1


	//----- nvinfo : EIATTR_MERCURY_ISA_VERSION
	.align		4
        /*0024*/ 	.byte	0x03, 0x5f
        /*0026*/ 	.short	0x0101


	//----- nvinfo : EIATTR_INT_WARP_WIDE_INSTR_OFFSETS
	.align		4
        /*0028*/ 	.byte	0x04, 0x31
        /*002a*/ 	.short	(.L_22 - .L_21)


	//   ....[0]....
.L_21:
        /*002c*/ 	.word	0x00000530


	//   ....[1]....
        /*0030*/ 	.word	0x00000540


	//   ....[2]....
        /*0034*/ 	.word	0x00000630


	//----- nvinfo : EIATTR_COOP_GROUP_MASK_REGIDS
	.align		4
.L_22:
        /*0038*/ 	.byte	0x04, 0x29
        /*003a*/ 	.short	(.L_24 - .L_23)


	//   ....[0]....
.L_23:
        /*003c*/ 	.word	0xffffffff


	//   ....[1]....
        /*0040*/ 	.word	0xffffffff


	//   ....[2]....
        /*0044*/ 	.word	0xffffffff


	//   ....[3]....
        /*0048*/ 	.word	0xffffffff


	//   ....[4]....
        /*004c*/ 	.word	0xffffffff


	//----- nvinfo : EIATTR_COOP_GROUP_INSTR_OFFSETS
	.align		4
.L_24:
        /*0050*/ 	.byte	0x04, 0x28
        /*0052*/ 	.short	(.L_26 - .L_25)


	//   ....[0]....
.L_25:
        /*0054*/ 	.word	0x00000060


	//   ....[1]....
        /*0058*/ 	.word	0x00000070


	//   ....[2]....
        /*005c*/ 	.word	0x00000160


	//   ....[3]....
        /*0060*/ 	.word	0x00000420


	//   ....[4]....
        /*0064*/ 	.word	0x00001140


	//----- nvinfo : EIATTR_REG_RECONFIG
	.align		4
.L_26:
        /*0068*/ 	.byte	0x01, 0x54
	.zero		2


	//----- nvinfo : EIATTR_MBARRIER_INSTR_OFFSETS
	.align		4
        /*006c*/ 	.byte	0x04, 0x39
        /*006e*/ 	.short	(.L_28 - .L_27)


	//   ....[0]....
.L_27:
        /*0070*/ 	.word	0x00000280
        /*0074*/ 	.word	0x000000ff
        /*0078*/ 	.word	0x00000000
        /*007c*/ 	.short	0x0100
        /*007e*/ 	.byte	0x08
	.zero		1


	//   ....[1]....
        /*0080*/ 	.word	0x00000290
        /*0084*/ 	.word	0x000000ff
        /*0088*/ 	.word	0x00000060
        /*008c*/ 	.short	0x0100
        /*008e*/ 	.byte	0x08
	.zero		1


	//   ....[2]....
        /*0090*/ 	.word	0x000002a0
        /*0094*/ 	.word	0x000000ff
        /*0098*/ 	.word	0x00000008
        /*009c*/ 	.short	0x0100
        /*009e*/ 	.byte	0x08
	.zero		1


	//   ....[3]....
        /*00a0*/ 	.word	0x000002b0
        /*00a4*/ 	.word	0x000000ff
        /*00a8*/ 	.word	0x00000068
        /*00ac*/ 	.short	0x0100
        /*00ae*/ 	.byte	0x08
	.zero		1


	//   ....[4]....
        /*00b0*/ 	.word	0x000002c0
        /*00b4*/ 	.word	0x000000ff
        /*00b8*/ 	.word	0x00000010
        /*00bc*/ 	.short	0x0100
        /*00be*/ 	.byte	0x08
	.zero		1


	//   ....[5]....
        /*00c0*/ 	.word	0x000002d0
        /*00c4*/ 	.word	0x000000ff
        /*00c8*/ 	.word	0x00000070
        /*00cc*/ 	.short	0x0100
        /*00ce*/ 	.byte	0x08
	.zero		1


	//   ....[6]....
        /*00d0*/ 	.word	0x000002e0
        /*00d4*/ 	.word	0x000000ff
        /*00d8*/ 	.word	0x00000018
        /*00dc*/ 	.short	0x0100
        /*00de*/ 	.byte	0x08
	.zero		1


	//   ....[7]....
        /*00e0*/ 	.word	0x000002f0
        /*00e4*/ 	.word	0x000000ff
        /*00e8*/ 	.word	0x00000078
        /*00ec*/ 	.short	0x0100
        /*00ee*/ 	.byte	0x08
	.zero		1


	//   ....[8]....
        /*00f0*/ 	.word	0x00000300
        /*00f4*/ 	.word	0x000000ff
        /*00f8*/ 	.word	0x00000020
        /*00fc*/ 	.short	0x0100
        /*00fe*/ 	.byte	0x08
	.zero		1


	//   ....[9]....
        /*0100*/ 	.word	0x00000310
        /*0104*/ 	.word	0x000000ff
        /*0108*/ 	.word	0x00000080
        /*010c*/ 	.short	0x0100
        /*010e*/ 	.byte	0x08
	.zero		1


	//   ....[10]....
        /*0110*/ 	.word	0x00000320
        /*0114*/ 	.word	0x000000ff
        /*0118*/ 	.word	0x00000028
        /*011c*/ 	.short	0x0100
        /*011e*/ 	.byte	0x08
	.zero		1


	//   ....[11]....
        /*0120*/ 	.word	0x00000330
        /*0124*/ 	.word	0x000000ff
        /*0128*/ 	.word	0x00000088
        /*012c*/ 	.short	0x0100
        /*012e*/ 	.byte	0x08
	.zero		1


	//   ....[12]....
        /*0130*/ 	.word	0x00000340
        /*0134*/ 	.word	0x000000ff
        /*0138*/ 	.word	0x00000030
        /*013c*/ 	.short	0x0100
        /*013e*/ 	.byte	0x08
	.zero		1


	//   ....[13]....
        /*0140*/ 	.word	0x00000350
        /*0144*/ 	.word	0x000000ff
        /*0148*/ 	.word	0x00000090
        /*014c*/ 	.short	0x0100
        /*014e*/ 	.byte	0x08
	.zero		1


	//   ....[14]....
        /*0150*/ 	.word	0x00000360
        /*0154*/ 	.word	0x000000ff
        /*0158*/ 	.word	0x00000038
        /*015c*/ 	.short	0x0100
        /*015e*/ 	.byte	0x08
	.zero		1


	//   ....[15]....
        /*0160*/ 	.word	0x00000370
        /*0164*/ 	.word	0x000000ff
        /*0168*/ 	.word	0x00000098
        /*016c*/ 	.short	0x0100
        /*016e*/ 	.byte	0x08
	.zero		1


	//   ....[16]....
        /*0170*/ 	.word	0x00000380
        /*0174*/ 	.word	0x000000ff
        /*0178*/ 	.word	0x00000040
        /*017c*/ 	.short	0x0100
        /*017e*/ 	.byte	0x08
	.zero		1


	//   ....[17]....
        /*0180*/ 	.word	0x00000390
        /*0184*/ 	.word	0x000000ff
        /*0188*/ 	.word	0x000000a0
        /*018c*/ 	.short	0x0100
        /*018e*/ 	.byte	0x08
	.zero		1


	//   ....[18]....
        /*0190*/ 	.word	0x000003a0
        /*0194*/ 	.word	0x000000ff
        /*0198*/ 	.word	0x00000048
        /*019c*/ 	.short	0x0100
        /*019e*/ 	.byte	0x08
	.zero		1


	//   ....[19]....
        /*01a0*/ 	.word	0x000003b0
        /*01a4*/ 	.word	0x000000ff
        /*01a8*/ 	.word	0x000000a8
        /*01ac*/ 	.short	0x0100
        /*01ae*/ 	.byte	0x08
	.zero		1


	//   ....[20]....
        /*01b0*/ 	.word	0x000003c0
        /*01b4*/ 	.word	0x000000ff
        /*01b8*/ 	.word	0x00000050
        /*01bc*/ 	.short	0x0100
        /*01be*/ 	.byte	0x08
	.zero		1


	//   ....[21]....
        /*01c0*/ 	.word	0x000003d0
        /*01c4*/ 	.word	0x000000ff
        /*01c8*/ 	.word	0x000000b0
        /*01cc*/ 	.short	0x0100
        /*01ce*/ 	.byte	0x08
	.zero		1


	//   ....[22]....
        /*01d0*/ 	.word	0x000003e0
        /*01d4*/ 	.word	0x000000ff
        /*01d8*/ 	.word	0x00000058
        /*01dc*/ 	.short	0x0100
        /*01de*/ 	.byte	0x08
	.zero		1


	//   ....[23]....
        /*01e0*/ 	.word	0x000003f0
        /*01e4*/ 	.word	0x000000ff
        /*01e8*/ 	.word	0x000000b8
        /*01ec*/ 	.short	0x0100
        /*01ee*/ 	.byte	0x08
	.zero		1


	//   ....[24]....
        /*01f0*/ 	.word	0x00000690
        /*01f4*/ 	.word	0x000000ff
        /*01f8*/ 	.word	0x000000d0
        /*01fc*/ 	.short	0x0100
        /*01fe*/ 	.byte	0x06
	.zero		1


	//   ....[25]....
        /*0200*/ 	.word	0x000006f0
        /*0204*/ 	.word	0x000000ff
        /*0208*/ 	.word	0x000000d8
        /*020c*/ 	.short	0x0100
        /*020e*/ 	.byte	0x06
	.zero		1


	//   ....[26]....
        /*0210*/ 	.word	0x00001380
        /*0214*/ 	.word	0x000000ff
        /*0218*/ 	.word	0x00000000
        /*021c*/ 	.short	0x010a
        /*021e*/ 	.byte	0x08
	.zero		1


	//   ....[27]....
        /*0220*/ 	.word	0x00001470
        /*0224*/ 	.word	0x000000ff
        /*0228*/ 	.word	0x00000000
        /*022c*/ 	.short	0x010a
        /*022e*/ 	.byte	0x08
	.zero		1


	//   ....[28]....
        /*0230*/ 	.word	0x00001620
        /*0234*/ 	.word	0x000000ff
        /*0238*/ 	.word	0x00000000
        /*023c*/ 	.short	0x0101
        /*023e*/ 	.byte	0x08
	.zero		1


	//   ....[29]....
        /*0240*/ 	.word	0x000050c0
        /*0244*/ 	.word	0x00000013
        /*0248*/ 	.word	0x00000060
        /*024c*/ 	.short	0x010a
        /*024e*/ 	.byte	0x3f
	.zero		1


	//   ....[30]....
        /*0250*/ 	.word	0x000054e0
        /*0254*/ 	.word	0x00000007
        /*0258*/ 	.word	0x000000d8
        /*025c*/ 	.short	0x0101
        /*025e*/ 	.byte	0x3f
	.zero		1


	//   ....[31]....
        /*0260*/ 	.word	0x00005c30
        /*0264*/ 	.word	0x00000005
        /*0268*/ 	.word	0x00000000
        /*026c*/ 	.short	0x010a
        /*026e*/ 	.byte	0x3f
	.zero		1


	//   ....[32]....
        /*0270*/ 	.word	0x00005cb0
        /*0274*/ 	.word	0x00000007
        /*0278*/ 	.word	0x00000000
        /*027c*/ 	.short	0x010a
        /*027e*/ 	.byte	0x3f
	.zero		1


	//   ....[33]....
        /*0280*/ 	.word	0x00005d40
        /*0284*/ 	.word	0x00000006
        /*0288*/ 	.word	0x00000000
        /*028c*/ 	.short	0x010a
        /*028e*/ 	.byte	0x3f
	.zero		1


	//   ....[34]....
        /*0290*/ 	.word	0x00005dd0
        /*0294*/ 	.word	0x00000009
        /*0298*/ 	.word	0x00000000
        /*029c*/ 	.short	0x010a
        /*029e*/ 	.byte	0x3f
	.zero		1


	//   ....[35]....
        /*02a0*/ 	.word	0x00005e60
        /*02a4*/ 	.word	0x00000006
        /*02a8*/ 	.word	0x00000000
        /*02ac*/ 	.short	0x010a
        /*02ae*/ 	.byte	0x3f
	.zero		1


	//   ....[36]....
        /*02b0*/ 	.word	0x00005ef0
        /*02b4*/ 	.word	0x00000009
        /*02b8*/ 	.word	0x00000000
        /*02bc*/ 	.short	0x010a
        /*02be*/ 	.byte	0x3f
	.zero		1


	//   ....[37]....
        /*02c0*/ 	.word	0x00005f80
        /*02c4*/ 	.word	0x00000006
        /*02c8*/ 	.word	0x00000000
        /*02cc*/ 	.short	0x010a
        /*02ce*/ 	.byte	0x3f
	.zero		1


	//   ....[38]....
        /*02d0*/ 	.word	0x00006010
        /*02d4*/ 	.word	0x00000009
        /*02d8*/ 	.word	0x00000000
        /*02dc*/ 	.short	0x010a
        /*02de*/ 	.byte	0x3f
	.zero		1


	//   ....[39]....
        /*02e0*/ 	.word	0x000060a0
        /*02e4*/ 	.word	0x00000006
        /*02e8*/ 	.word	0x00000000
        /*02ec*/ 	.short	0x010a
        /*02ee*/ 	.byte	0x3f
	.zero		1


	//   ....[40]....
        /*02f0*/ 	.word	0x00006130
        /*02f4*/ 	.word	0x00000009
        /*02f8*/ 	.word	0x00000000
        /*02fc*/ 	.short	0x010a
        /*02fe*/ 	.byte	0x3f
	.zero		1


	//   ....[41]....
        /*0300*/ 	.word	0x000061c0
        /*0304*/ 	.word	0x00000006
        /*0308*/ 	.word	0x00000000
        /*030c*/ 	.short	0x010a
        /*030e*/ 	.byte	0x3f
	.zero		1


	//   ....[42]....
        /*0310*/ 	.word	0x00006250
        /*0314*/ 	.word	0x00000003
        /*0318*/ 	.word	0x00000000
        /*031c*/ 	.short	0x010a
        /*031e*/ 	.byte	0x3f
	.zero		1


	//   ....[43]....
        /*0320*/ 	.word	0x000062c0
        /*0324*/ 	.word	0x0000000a
        /*0328*/ 	.word	0x00000000
        /*032c*/ 	.short	0x010a
        /*032e*/ 	.byte	0x3f
	.zero		1


	//   ....[44]....
        /*0330*/ 	.word	0x00006390
        /*0334*/ 	.word	0x00000013
        /*0338*/ 	.word	0x00000060
        /*033c*/ 	.short	0x010a
        /*033e*/ 	.byte	0x3f
	.zero		1


	//   ....[45]....
        /*0340*/ 	.word	0x00006470
        /*0344*/ 	.word	0x00000005
        /*0348*/ 	.word	0x00000000
        /*034c*/ 	.short	0x010a
        /*034e*/ 	.byte	0x3f
	.zero		1


	//   ....[46]....
        /*0350*/ 	.word	0x000064c0
        /*0354*/ 	.word	0x00000007
        /*0358*/ 	.word	0x00000000
        /*035c*/ 	.short	0x010a
        /*035e*/ 	.byte	0x3f
	.zero		1


	//   ....[47]....
        /*0360*/ 	.word	0x00006510
        /*0364*/ 	.word	0x00000006
        /*0368*/ 	.word	0x00000000
        /*036c*/ 	.short	0x010a
        /*036e*/ 	.byte	0x3f
	.zero		1


	//   ....[48]....
        /*0370*/ 	.word	0x00006560
        /*0374*/ 	.word	0x00000009
        /*0378*/ 	.word	0x00000000
        /*037c*/ 	.short	0x010a
        /*037e*/ 	.byte	0x3f
	.zero		1


	//   ....[49]....
        /*0380*/ 	.word	0x000065b0
        /*0384*/ 	.word	0x00000006
        /*0388*/ 	.word	0x00000000
        /*038c*/ 	.short	0x010a
        /*038e*/ 	.byte	0x3f
	.zero		1


	//   ....[50]....
        /*0390*/ 	.word	0x00006600
        /*0394*/ 	.word	0x00000009
        /*0398*/ 	.word	0x00000000
        /*039c*/ 	.short	0x010a
        /*039e*/ 	.byte	0x3f
	.zero		1


	//   ....[51]....
        /*03a0*/ 	.word	0x00006650
        /*03a4*/ 	.word	0x00000006
        /*03a8*/ 	.word	0x00000000
        /*03ac*/ 	.short	0x010a
        /*03ae*/ 	.byte	0x3f
	.zero		1


	//   ....[52]....
        /*03b0*/ 	.word	0x000066a0
        /*03b4*/ 	.word	0x00000009
        /*03b8*/ 	.word	0x00000000
        /*03bc*/ 	.short	0x010a
        /*03be*/ 	.byte	0x3f
	.zero		1


	//   ....[53]....
        /*03c0*/ 	.word	0x000066f0
        /*03c4*/ 	.word	0x00000006
        /*03c8*/ 	.word	0x00000000
        /*03cc*/ 	.short	0x010a
        /*03ce*/ 	.byte	0x3f
	.zero		1


	//   ....[54]....
        /*03d0*/ 	.word	0x00006740
        /*03d4*/ 	.word	0x00000009
        /*03d8*/ 	.word	0x00000000
        /*03dc*/ 	.short	0x010a
        /*03de*/ 	.byte	0x3f
	.zero		1


	//   ....[55]....
        /*03e0*/ 	.word	0x00006790
        /*03e4*/ 	.word	0x00000006
        /*03e8*/ 	.word	0x00000000
        /*03ec*/ 	.short	0x010a
        /*03ee*/ 	.byte	0x3f
	.zero		1


	//----- nvinfo : EIATTR_NUM_MBARRIERS
	.align		4
.L_28:
        /*03f0*/ 	.byte	0x03, 0x38
        /*03f2*/ 	.short	0x001a


	//----- nvinfo : EIATTR_EXIT_INSTR_OFFSETS
	.align		4
        /*03f4*/ 	.byte	0x04, 0x1c
        /*03f6*/ 	.short	(.L_30 - .L_29)


	//   ....[0]....
.L_29:
        /*03f8*/ 	.word	0x00000740


	//   ....[1]....
        /*03fc*/ 	.word	0x00001010


	//   ....[2]....
        /*0400*/ 	.word	0x000046f0


	//   ....[3]....
        /*0404*/ 	.word	0x00004d40


	//   ....[4]....
        /*0408*/ 	.word	0x000062a0


	//----- nvinfo : EIATTR_MAX_THREADS
	.align		4
.L_30:
        /*040c*/ 	.byte	0x04, 0x05
        /*040e*/ 	.short	(.L_32 - .L_31)
.L_31:
        /*0410*/ 	.word	0x00000180
        /*0414*/ 	.word	0x00000001
        /*0418*/ 	.word	0x00000001


	//----- nvinfo : EIATTR_CRS_STACK_SIZE
	.align		4
.L_32:
        /*041c*/ 	.byte	0x04, 0x1e
        /*041e*/ 	.short	(.L_34 - .L_33)
.L_33:
        /*0420*/ 	.word	0x00000000


	//----- nvinfo : EIATTR_CBANK_PARAM_SIZE
	.align		4
.L_34:
        /*0424*/ 	.byte	0x03, 0x19
        /*0426*/ 	.short	0x0570


	//----- nvinfo : EIATTR_PARAM_CBANK
	.align		4
        /*0428*/ 	.byte	0x04, 0x0a
        /*042a*/ 	.short	(.L_36 - .L_35)
	.align		4
.L_35:
        /*042c*/ 	.word	index@(.nv.constant0._ZN7cutlass13device_kernelINS_4gemm6kernel13GemmUniversalIN4cute5tupleIJiiiiEEENS1_10collective13CollectiveMmaINS1_40MainloopSm90TmaGmmaWarpSpecializedSparseILi12ENS5_IJNS4_1CILi1EEESB_SB_EEENS1_35KernelTmaWarpSpecializedCooperativeEEENS5_IJNSA_ILi128EEENSA_ILi64EEESF_EEEaNS5_IJNS4_6LayoutINS5_IJiNS5_IJNSA_ILi2EEEiEEEiEEENS5_IJlNS5_IJSB_SJ_EEElEEEEENSI_INS5_IJNS5_IJSG_iEEENS5_IJSF_iEEEiEEENS5_IJNS5_IJSF_NSA_ILi8192EEEEEENS5_IJSB_lEEElEEEEEEEEaNS5_IJlSB_lEEENS4_8TiledMMAINS4_8MMA_AtomIJNS4_4SM904GMMA6SPARSE27GMMA_64x64x64_S32S8S8_SS_TNILNS12_9SparseSelE0EEEEEENSI_INS5_IJSJ_SB_SB_EEENS5_IJSB_NSA_ILi0EEES19_EEEEENS5_IJNS4_10UnderscoreES1C_S1C_EEEEENS4_13SM90_TMA_LOADENS4_14ComposedLayoutINS4_7SwizzleILi2ELi4ELi3EEENS4_25smem_sparse_ptr_flag_bitsILi2ELi8EEENSI_INS5_IJNS5_IJSB_NSA_ILi8EEEEEENS5_IJSJ_SG_EEEEEENS5_IJNS5_IJS19_SF_EEESM_EEEEEEEvNS4_8identityES1F_NS1G_INS1H_ILi3ELi4ELi3EEENS4_18smem_ptr_flag_bitsILi8EEENSI_INS5_IJS1L_SF_EEENS5_IJSF_SB_EEEEEEEvS1T_EENS_8epilogue10collective6detail29Sm90TmaWarpSpecializedAdapterINS23_15DefaultEpilogueIiNS5_IJSB_llEEES27_NS22_6thread17LinearCombinationIiLi1EiiLNS28_9ScaleType4KindE0ELNS_15FloatRoundStyleE2EiEENS1_15EpilogueDefaultEEEEEvvEEEEvNT_6ParamsE)
        /*0430*/ 	.short	0x0210
        /*0432*/ 	.short	0x0570


	//----- nvinfo : EIATTR_SW_WAR
	.align		4
.L_36:
        /*0434*/ 	.byte	0x04, 0x36
        /*0436*/ 	.short	(.L_38 - .L_37)
.L_37:
        /*0438*/ 	.word	0x00000008
.L_38:


//--------------------- .nv.callgraph             --------------------------
	.section	.nv.callgraph,"",@"SHT_CUDA_CALLGRAPH"
	.align	4
	.sectionentsize	8
	.align		4
        /*0000*/ 	.word	0x00000000
	.align		4
        /*0004*/ 	.word	0xffffffff
	.align		4
        /*0008*/ 	.word	0x00000000
	.align		4
        /*000c*/ 	.word	0xfffffffe
	.align		4
        /*0010*/ 	.word	0x00000000
	.align		4
        /*0014*/ 	.word	0xfffffffd
	.align		4
        /*0018*/ 	.word	0x00000000
	.align		4
        /*001c*/ 	.word	0xfffffffc


//--------------------- .nv.constant4             --------------------------
	.section	.nv.constant4,"a",@progbits
	.align	8
	.align		8
.nv.constant4:
        /*0000*/ 	.dword	_ZN39_INTERNAL_49125811_4_k_cu_a7b16910_27794cuda3std3__45__cpo5beginE
	.align		8
        /*0008*/ 	.dword	_ZN39_INTERNAL_49125811_4_k_cu_a7b16910_27794cuda3std3__45__cpo3endE
	.align		8
        /*0010*/ 	.dword	_ZN39_INTERNAL_49125811_4_k_cu_a7b16910_27794cuda3std3__45__cpo6cbeginE
	.align		8
        /*0018*/ 	.dword	_ZN39_INTERNAL_49125811_4_k_cu_a7b16910_27794cuda3std3__45__cpo4cendE
	.align		8
        /*0020*/ 	.dword	_ZN39_INTERNAL_49125811_4_k_cu_a7b16910_27794cuda3std3__441_GLOBAL__N__49125811_4_k_cu_a7b16910_27796ignoreE
	.align		8
        /*0028*/ 	.dword	_ZN39_INTERNAL_49125811_4_k_cu_a7b16910_27794cuda3std3__419piecewise_constructE
	.align		8
        /*0030*/ 	.dword	_ZN39_INTERNAL_49125811_4_k_cu_a7b16910_27794cuda3std3__48in_placeE
	.align		8
        /*0038*/ 	.dword	_ZN39_INTERNAL_49125811_4_k_cu_a7b16910_27794cuda3std6ranges3__45__cpo4swapE
	.align		8
        /*0040*/ 	.dword	_ZN39_INTERNAL_49125811_4_k_cu_a7b16910_27794cuda3std6ranges3__45__cpo9iter_moveE
	.align		8
        /*0048*/ 	.dword	_ZN39_INTERNAL_49125811_4_k_cu_a7b16910_27794cute7productE
	.align		8
        /*0050*/ 	.dword	_ZN39_INTERNAL_49125811_4_k_cu_a7b16910_27794cute1_E


//--------------------- .text._ZN7cutlass13device_kernelINS_4gemm6kernel13GemmUniversalIN4cute5tupleIJiiiiEEENS1_10collective13CollectiveMmaINS1_40MainloopSm90TmaGmmaWarpSpecializedSparseILi12ENS5_IJNS4_1CILi1EEESB_SB_EEENS1_35KernelTmaWarpSpecializedCooperativeEEENS5_IJNSA_ILi128EEENSA_ILi64EEESF_EEEaNS5_IJNS4_6LayoutINS5_IJiNS5_IJNSA_ILi2EEEiEEEiEEENS5_IJlNS5_IJSB_SJ_EEElEEEEENSI_INS5_IJNS5_IJSG_iEEENS5_IJSF_iEEEiEEENS5_IJNS5_IJSF_NSA_ILi8192EEEEEENS5_IJSB_lEEElEEEEEEEEaNS5_IJlSB_lEEENS4_8TiledMMAINS4_8MMA_AtomIJNS4_4SM904GMMA6SPARSE27GMMA_64x64x64_S32S8S8_SS_TNILNS12_9SparseSelE0EEEEEENSI_INS5_IJSJ_SB_SB_EEENS5_IJSB_NSA_ILi0EEES19_EEEEENS5_IJNS4_10UnderscoreES1C_S1C_EEEEENS4_13SM90_TMA_LOADENS4_14ComposedLayoutINS4_7SwizzleILi2ELi4ELi3EEENS4_25smem_sparse_ptr_flag_bitsILi2ELi8EEENSI_INS5_IJNS5_IJSB_NSA_ILi8EEEEEENS5_IJSJ_SG_EEEEEENS5_IJNS5_IJS19_SF_EEESM_EEEEEEEvNS4_8identityES1F_NS1G_INS1H_ILi3ELi4ELi3EEENS4_18smem_ptr_flag_bitsILi8EEENSI_INS5_IJS1L_SF_EEENS5_IJSF_SB_EEEEEEEvS1T_EENS_8epilogue10collective6detail29Sm90TmaWarpSpecializedAdapterINS23_15DefaultEpilogueIiNS5_IJSB_llEEES27_NS22_6thread17LinearCombinationIiLi1EiiLNS28_9ScaleType4KindE0ELNS_15FloatRoundStyleE2EiEENS1_15EpilogueDefaultEEEEEvvEEEEvNT_6ParamsE --------------------------
	.section	.text._ZN7cutlass13device_kernelINS_4gemm6kernel13GemmUniversalIN4cute5tupleIJiiiiEEENS1_10collective13CollectiveMmaINS1_40MainloopSm90TmaGmmaWarpSpecializedSparseILi12ENS5_IJNS4_1CILi1EEESB_SB_EEENS1_35KernelTmaWarpSpecializedCooperativeEEENS5_IJNSA_ILi128EEENSA_ILi64EEESF_EEEaNS5_IJNS4_6LayoutINS5_IJiNS5_IJNSA_ILi2EEEiEEEiEEENS5_IJlNS5_IJSB_SJ_EEElEEEEENSI_INS5_IJNS5_IJSG_iEEENS5_IJSF_iEEEiEEENS5_IJNS5_IJSF_NSA_ILi8192EEEEEENS5_IJSB_lEEElEEEEEEEEaNS5_IJlSB_lEEENS4_8TiledMMAINS4_8MMA_AtomIJNS4_4SM904GMMA6SPARSE27GMMA_64x64x64_S32S8S8_SS_TNILNS12_9SparseSelE0EEEEEENSI_INS5_IJSJ_SB_SB_EEENS5_IJSB_NSA_ILi0EEES19_EEEEENS5_IJNS4_10UnderscoreES1C_S1C_EEEEENS4_13SM90_TMA_LOADENS4_14ComposedLayoutINS4_7SwizzleILi2ELi4ELi3EEENS4_25smem_sparse_ptr_flag_bitsILi2ELi8EEENSI_INS5_IJNS5_IJSB_NSA_ILi8EEEEEENS5_IJSJ_SG_EEEEEENS5_IJNS5_IJS19_SF_EEESM_EEEEEEEvNS4_8identityES1F_NS1G_INS1H_ILi3ELi4ELi3EEENS4_18smem_ptr_flag_bitsILi8EEENSI_INS5_IJS1L_SF_EEENS5_IJSF_SB_EEEEEEEvS1T_EENS_8epilogue10collective6detail29Sm90TmaWarpSpecializedAdapterINS23_15DefaultEpilogueIiNS5_IJSB_llEEES27_NS22_6thread17LinearCombinationIiLi1EiiLNS28_9ScaleType4KindE0ELNS_15FloatRoundStyleE2EiEENS1_15EpilogueDefaultEEEEEvvEEEEvNT_6ParamsE,"ax",@progbits
	.align	128
.text._ZN7cutlass13device_kernelINS_4gemm6kernel13GemmUniversalIN4cute5tupleIJiiiiEEENS1_10collective13CollectiveMmaINS1_40MainloopSm90TmaGmmaWarpSpecializedSparseILi12ENS5_IJNS4_1CILi1EEESB_SB_EEENS1_35KernelTmaWarpSpecializedCooperativeEEENS5_IJNSA_ILi128EEENSA_ILi64EEESF_EEEaNS5_IJNS4_6LayoutINS5_IJiNS5_IJNSA_ILi2EEEiEEEiEEENS5_IJlNS5_IJSB_SJ_EEElEEEEENSI_INS5_IJNS5_IJSG_iEEENS5_IJSF_iEEEiEEENS5_IJNS5_IJSF_NSA_ILi8192EEEEEENS5_IJSB_lEEElEEEEEEEEaNS5_IJlSB_lEEENS4_8TiledMMAINS4_8MMA_AtomIJNS4_4SM904GMMA6SPARSE27GMMA_64x64x64_S32S8S8_SS_TNILNS12_9SparseSelE0EEEEEENSI_INS5_IJSJ_SB_SB_EEENS5_IJSB_NSA_ILi0EEES19_EEEEENS5_IJNS4_10UnderscoreES1C_S1C_EEEEENS4_13SM90_TMA_LOADENS4_14ComposedLayoutINS4_7SwizzleILi2ELi4ELi3EEENS4_25smem_sparse_ptr_flag_bitsILi2ELi8EEENSI_INS5_IJNS5_IJSB_NSA_ILi8EEEEEENS5_IJSJ_SG_EEEEEENS5_IJNS5_IJS19_SF_EEESM_EEEEEEEvNS4_8identityES1F_NS1G_INS1H_ILi3ELi4ELi3EEENS4_18smem_ptr_flag_bitsILi8EEENSI_INS5_IJS1L_SF_EEENS5_IJSF_SB_EEEEEEEvS1T_EENS_8epilogue10collective6detail29Sm90TmaWarpSpecializedAdapterINS23_15DefaultEpilogueIiNS5_IJSB_llEEES27_NS22_6thread17LinearCombinationIiLi1EiiLNS28_9ScaleType4KindE0ELNS_15FloatRoundStyleE2EiEENS1_15EpilogueDefaultEEEEEvvEEEEvNT_6ParamsE:
        .type           _ZN7cutlass13device_kernelINS_4gemm6kernel13GemmUniversalIN4cute5tupleIJiiiiEEENS1_10collective13CollectiveMmaINS1_40MainloopSm90TmaGmmaWarpSpecializedSparseILi12ENS5_IJNS4_1CILi1EEESB_SB_EEENS1_35KernelTmaWarpSpecializedCooperativeEEENS5_IJNSA_ILi128EEENSA_ILi64EEESF_EEEaNS5_IJNS4_6LayoutINS5_IJiNS5_IJNSA_ILi2EEEiEEEiEEENS5_IJlNS5_IJSB_SJ_EEElEEEEENSI_INS5_IJNS5_IJSG_iEEENS5_IJSF_iEEEiEEENS5_IJNS5_IJSF_NSA_ILi8192EEEEEENS5_IJSB_lEEElEEEEEEEEaNS5_IJlSB_lEEENS4_8TiledMMAINS4_8MMA_AtomIJNS4_4SM904GMMA6SPARSE27GMMA_64x64x64_S32S8S8_SS_TNILNS12_9SparseSelE0EEEEEENSI_INS5_IJSJ_SB_SB_EEENS5_IJSB_NSA_ILi0EEES19_EEEEENS5_IJNS4_10UnderscoreES1C_S1C_EEEEENS4_13SM90_TMA_LOADENS4_14ComposedLayoutINS4_7SwizzleILi2ELi4ELi3EEENS4_25smem_sparse_ptr_flag_bitsILi2ELi8EEENSI_INS5_IJNS5_IJSB_NSA_ILi8EEEEEENS5_IJSJ_SG_EEEEEENS5_IJNS5_IJS19_SF_EEESM_EEEEEEEvNS4_8identityES1F_NS1G_INS1H_ILi3ELi4ELi3EEENS4_18smem_ptr_flag_bitsILi8EEENSI_INS5_IJS1L_SF_EEENS5_IJSF_SB_EEEEEEEvS1T_EENS_8epilogue10collective6detail29Sm90TmaWarpSpecializedAdapterINS23_15DefaultEpilogueIiNS5_IJSB_llEEES27_NS22_6thread17LinearCombinationIiLi1EiiLNS28_9ScaleType4KindE0ELNS_15FloatRoundStyleE2EiEENS1_15EpilogueDefaultEEEEEvvEEEEvNT_6ParamsE,@function
        .size           _ZN7cutlass13device_kernelINS_4gemm6kernel13GemmUniversalIN4cute5tupleIJiiiiEEENS1_10collective13CollectiveMmaINS1_40MainloopSm90TmaGmmaWarpSpecializedSparseILi12ENS5_IJNS4_1CILi1EEESB_SB_EEENS1_35KernelTmaWarpSpecializedCooperativeEEENS5_IJNSA_ILi128EEENSA_ILi64EEESF_EEEaNS5_IJNS4_6LayoutINS5_IJiNS5_IJNSA_ILi2EEEiEEEiEEENS5_IJlNS5_IJSB_SJ_EEElEEEEENSI_INS5_IJNS5_IJSG_iEEENS5_IJSF_iEEEiEEENS5_IJNS5_IJSF_NSA_ILi8192EEEEEENS5_IJSB_lEEElEEEEEEEEaNS5_IJlSB_lEEENS4_8TiledMMAINS4_8MMA_AtomIJNS4_4SM904GMMA6SPARSE27GMMA_64x64x64_S32S8S8_SS_TNILNS12_9SparseSelE0EEEEEENSI_INS5_IJSJ_SB_SB_EEENS5_IJSB_NSA_ILi0EEES19_EEEEENS5_IJNS4_10UnderscoreES1C_S1C_EEEEENS4_13SM90_TMA_LOADENS4_14ComposedLayoutINS4_7SwizzleILi2ELi4ELi3EEENS4_25smem_sparse_ptr_flag_bitsILi2ELi8EEENSI_INS5_IJNS5_IJSB_NSA_ILi8EEEEEENS5_IJSJ_SG_EEEEEENS5_IJNS5_IJS19_SF_EEESM_EEEEEEEvNS4_8identityES1F_NS1G_INS1H_ILi3ELi4ELi3EEENS4_18smem_ptr_flag_bitsILi8EEENSI_INS5_IJS1L_SF_EEENS5_IJSF_SB_EEEEEEEvS1T_EENS_8epilogue10collective6detail29Sm90TmaWarpSpecializedAdapterINS23_15DefaultEpilogueIiNS5_IJSB_llEEES27_NS22_6thread17LinearCombinationIiLi1EiiLNS28_9ScaleType4KindE0ELNS_15FloatRoundStyleE2EiEENS1_15EpilogueDefaultEEEEEvvEEEEvNT_6ParamsE,(.L_x_138 - _ZN7cutlass13device_kernelINS_4gemm6kernel13GemmUniversalIN4cute5tupleIJiiiiEEENS1_10collective13CollectiveMmaINS1_40MainloopSm90TmaGmmaWarpSpecializedSparseILi12ENS5_IJNS4_1CILi1EEESB_SB_EEENS1_35KernelTmaWarpSpecializedCooperativeEEENS5_IJNSA_ILi128EEENSA_ILi64EEESF_EEEaNS5_IJNS4_6LayoutINS5_IJiNS5_IJNSA_ILi2EEEiEEEiEEENS5_IJlNS5_IJSB_SJ_EEElEEEEENSI_INS5_IJNS5_IJSG_iEEENS5_IJSF_iEEEiEEENS5_IJNS5_IJSF_NSA_ILi8192EEEEEENS5_IJSB_lEEElEEEEEEEEaNS5_IJlSB_lEEENS4_8TiledMMAINS4_8MMA_AtomIJNS4_4SM904GMMA6SPARSE27GMMA_64x64x64_S32S8S8_SS_TNILNS12_9SparseSelE0EEEEEENSI_INS5_IJSJ_SB_SB_EEENS5_IJSB_NSA_ILi0EEES19_EEEEENS5_IJNS4_10UnderscoreES1C_S1C_EEEEENS4_13SM90_TMA_LOADENS4_14ComposedLayoutINS4_7SwizzleILi2ELi4ELi3EEENS4_25smem_sparse_ptr_flag_bitsILi2ELi8EEENSI_INS5_IJNS5_IJSB_NSA_ILi8EEEEEENS5_IJSJ_SG_EEEEEENS5_IJNS5_IJS19_SF_EEESM_EEEEEEEvNS4_8identityES1F_NS1G_INS1H_ILi3ELi4ELi3EEENS4_18smem_ptr_flag_bitsILi8EEENSI_INS5_IJS1L_SF_EEENS5_IJSF_SB_EEEEEEEvS1T_EENS_8epilogue10collective6detail29Sm90TmaWarpSpecializedAdapterINS23_15DefaultEpilogueIiNS5_IJSB_llEEES27_NS22_6thread17LinearCombinationIiLi1EiiLNS28_9ScaleType4KindE0ELNS_15FloatRoundStyleE2EiEENS1_15EpilogueDefaultEEEEEvvEEEEvNT_6ParamsE)
        .other          _ZN7cutlass13device_kernelINS_4gemm6kernel13GemmUniversalIN4cute5tupleIJiiiiEEENS1_10collective13CollectiveMmaINS1_40MainloopSm90TmaGmmaWarpSpecializedSparseILi12ENS5_IJNS4_1CILi1EEESB_SB_EEENS1_35KernelTmaWarpSpecializedCooperativeEEENS5_IJNSA_ILi128EEENSA_ILi64EEESF_EEEaNS5_IJNS4_6LayoutINS5_IJiNS5_IJNSA_ILi2EEEiEEEiEEENS5_IJlNS5_IJSB_SJ_EEElEEEEENSI_INS5_IJNS5_IJSG_iEEENS5_IJSF_iEEEiEEENS5_IJNS5_IJSF_NSA_ILi8192EEEEEENS5_IJSB_lEEElEEEEEEEEaNS5_IJlSB_lEEENS4_8TiledMMAINS4_8MMA_AtomIJNS4_4SM904GMMA6SPARSE27GMMA_64x64x64_S32S8S8_SS_TNILNS12_9SparseSelE0EEEEEENSI_INS5_IJSJ_SB_SB_EEENS5_IJSB_NSA_ILi0EEES19_EEEEENS5_IJNS4_10UnderscoreES1C_S1C_EEEEENS4_13SM90_TMA_LOADENS4_14ComposedLayoutINS4_7SwizzleILi2ELi4ELi3EEENS4_25smem_sparse_ptr_flag_bitsILi2ELi8EEENSI_INS5_IJNS5_IJSB_NSA_ILi8EEEEEENS5_IJSJ_SG_EEEEEENS5_IJNS5_IJS19_SF_EEESM_EEEEEEEvNS4_8identityES1F_NS1G_INS1H_ILi3ELi4ELi3EEENS4_18smem_ptr_flag_bitsILi8EEENSI_INS5_IJS1L_SF_EEENS5_IJSF_SB_EEEEEEEvS1T_EENS_8epilogue10collective6detail29Sm90TmaWarpSpecializedAdapterINS23_15DefaultEpilogueIiNS5_IJSB_llEEES27_NS22_6thread17LinearCombinationIiLi1EiiLNS28_9ScaleType4KindE0ELNS_15FloatRoundStyleE2EiEENS1_15EpilogueDefaultEEEEEvvEEEEvNT_6ParamsE,@"STO_CUDA_ENTRY STV_DEFAULT"
_ZN7cutlass13device_kernelINS_4gemm6kernel13GemmUniversalIN4cute5tupleIJiiiiEEENS1_10collective13CollectiveMmaINS1_40MainloopSm90TmaGmmaWarpSpecializedSparseILi12ENS5_IJNS4_1CILi1EEESB_SB_EEENS1_35KernelTmaWarpSpecializedCooperativeEEENS5_IJNSA_ILi128EEENSA_ILi64EEESF_EEEaNS5_IJNS4_6LayoutINS5_IJiNS5_IJNSA_ILi2EEEiEEEiEEENS5_IJlNS5_IJSB_SJ_EEElEEEEENSI_INS5_IJNS5_IJSG_iEEENS5_IJSF_iEEEiEEENS5_IJNS5_IJSF_NSA_ILi8192EEEEEENS5_IJSB_lEEElEEEEEEEEaNS5_IJlSB_lEEENS4_8TiledMMAINS4_8MMA_AtomIJNS4_4SM904GMMA6SPARSE27GMMA_64x64x64_S32S8S8_SS_TNILNS12_9SparseSelE0EEEEEENSI_INS5_IJSJ_SB_SB_EEENS5_IJSB_NSA_ILi0EEES19_EEEEENS5_IJNS4_10UnderscoreES1C_S1C_EEEEENS4_13SM90_TMA_LOADENS4_14ComposedLayoutINS4_7SwizzleILi2ELi4ELi3EEENS4_25smem_sparse_ptr_flag_bitsILi2ELi8EEENSI_INS5_IJNS5_IJSB_NSA_ILi8EEEEEENS5_IJSJ_SG_EEEEEENS5_IJNS5_IJS19_SF_EEESM_EEEEEEEvNS4_8identityES1F_NS1G_INS1H_ILi3ELi4ELi3EEENS4_18smem_ptr_flag_bitsILi8EEENSI_INS5_IJS1L_SF_EEENS5_IJSF_SB_EEEEEEEvS1T_EENS_8epilogue10collective6detail29Sm90TmaWarpSpecializedAdapterINS23_15DefaultEpilogueIiNS5_IJSB_llEEES27_NS22_6thread17LinearCombinationIiLi1EiiLNS28_9ScaleType4KindE0ELNS_15FloatRoundStyleE2EiEENS1_15EpilogueDefaultEEEEEvvEEEEvNT_6ParamsE:
[----:B------:R-:W-:Y:S01]  /*0000*/  LDC R1, c[0x0][0x28] ;  /* 0x00000a00ff017b82 */ /* 0x000fe20000000800 */
[----:B------:R-:W0:Y:S01]  /*0010*/  S2R R2, SR_TID.X ;  /* 0x0000000000027919 */ /* 0x000e220000002100 */
[----:B------:R-:W-:Y:S01]  /*0020*/  ELECT P0, URZ, PT ;  /* 0x00000000003f782f */ /* 0x000fe20003800000 */
[----:B------:R-:W-:Y:S01]  /*0030*/  BSSY B0, `(.L_x_0) ;  /* 0x0000012000007945 */ /* 0x000fe20003800000 */
[--C-:B0-----:R-:W-:Y:S02]  /*0040*/  SHF.R.U32.HI R0, RZ, 0x5, R2.reuse ;  /* 0x00000005ff007819 */ /* 0x101fe40000011602 */
[----:B------:R-:W-:-:S03]  /*0050*/  SHF.R.U32.HI R3, RZ, 0x7, R2 ;  /* 0x00000007ff037819 */ /* 0x000fc60000011602 */
[----:B------:R-:W0:Y:S04]  /*0060*/  SHFL.IDX PT, R6, R0, RZ, 0x1f ;  /* 0x00001fff00067589 */ /* 0x000e2800000e0000 */
[----:B------:R1:W2:Y:S01]  /*0070*/  SHFL.IDX PT, R9, R3, RZ, 0x1f ;  /* 0x00001fff03097589 */ /* 0x0002a200000e0000 */
[----:B0-----:R-:W-:-:S13]  /*0080*/  ISETP.NE.OR P0, PT, R6, RZ, !P0 ;  /* 0x000000ff0600720c */ /* 0x001fda0004705670 */
[----:B-12---:R-:W-:Y:S05]  /*0090*/  @P0 BRA `(.L_x_1) ;  /* 0x00000000002c0947 */ /* 0x006fea0003800000 */
[----:B------:R-:W-:Y:S02]  /*00a0*/  ULDC.64 UR4, c[0x0][0x198] ;  /* 0x0000660000047ab9 */ /* 0x000fe40000000a00 */
[----:B------:R-:W-:Y:S02]  /*00b0*/  UIADD3 UR6, UP0, UR4, 0xf0, URZ ;  /* 0x000000f004067890 */ /* 0x000fe4000ff1e03f */
[----:B------:R-:W-:Y:S02]  /*00c0*/  UIADD3 UR8, UP1, UR4, 0x1f0, URZ ;  /* 0x000001f004087890 */ /* 0x000fe4000ff3e03f */
[----:B------:R-:W-:Y:S02]  /*00d0*/  UIADD3 UR4, UP2, UR4, 0x2f0, URZ ;  /* 0x000002f004047890 */ /* 0x000fe4000ff5e03f */
[----:B------:R-:W-:Y:S02]  /*00e0*/  UIADD3.X UR7, URZ, UR5, URZ, UP0, !UPT ;  /* 0x000000053f077290 */ /* 0x000fe400087fe43f */
[----:B------:R-:W-:-:S02]  /*00f0*/  UIADD3.X UR9, URZ, UR5, URZ, UP1, !UPT ;  /* 0x000000053f097290 */ /* 0x000fc40008ffe43f */
[----:B------:R-:W-:-:S05]  /*0100*/  UIADD3.X UR5, URZ, UR5, URZ, UP2, !UPT ;  /* 0x000000053f057290 */ /* 0x000fca00097fe43f */
[----:B------:R0:W-:Y:S02]  /*0110*/  UTMACCTL.PF [UR6] ;  /* 0x00000000060079b9 */ /* 0x0001e40008040000 */
[----:B------:R0:W-:Y:S02]  /*0120*/  UTMACCTL.PF [UR8] ;  /* 0x00000000080079b9 */ /* 0x0001e40008040000 */
[----:B------:R0:W-:Y:S02]  /*0130*/  UTMACCTL.PF [UR4] ;  /* 0x00000000040079b9 */ /* 0x0001e40008040000 */
[----:B0-----:R-:W-:Y:S01]  /*0140*/  NOP ;  /* 0x0000000000007918 */ /* 0x001fe20000000000 */
.L_x_1:
[----:B------:R-:W-:Y:S05]  /*0150*/  BSYNC B0 ;  /* 0x0000000000007941 */ /* 0x000fea0003800000 */
.L_x_0:
[----:B------:R-:W0:Y:S02]  /*0160*/  SHFL.IDX PT, R4, R0, RZ, 0x1f ;  /* 0x00001fff00047589 */ /* 0x000e2400000e0000 */
[----:B0-----:R-:W-:-:S13]  /*0170*/  ISETP.NE.AND P0, PT, R4, RZ, PT ;  /* 0x000000ff0400720c */ /* 0x001fda0003f05270 */
[----:B------:R-:W-:Y:S05]  /*0180*/  @P0 BRA `(.L_x_2) ;  /* 0x0000000000a40947 */ /* 0x000fea0003800000 */
[----:B------:R-:W-:Y:S01]  /*0190*/  ELECT P0, URZ, PT ;  /* 0x00000000003f782f */ /* 0x000fe20003800000 */
[----:B------:R-:W-:-:S12]  /*01a0*/  BSSY B0, `(.L_x_2) ;  /* 0x0000027000007945 */ /* 0x000fd80003800000 */
[----:B------:R-:W-:Y:S05]  /*01b0*/  @!P0 BRA `(.L_x_3) ;  /* 0x0000000000948947 */ /* 0x000fea0003800000 */
[----:B------:R-:W0:Y:S01]  /*01c0*/  S2UR UR8, SR_CgaCtaId ;  /* 0x00000000000879c3 */ /* 0x000e220000008800 */
[----:B------:R-:W-:Y:S01]  /*01d0*/  UMOV UR4, 0x400 ;  /* 0x0000040000047882 */ /* 0x000fe20000000000 */
[----:B------:R-:W-:Y:S01]  /*01e0*/  UMOV UR5, 0x1 ;  /* 0x0000000100057882 */ /* 0x000fe20000000000 */
[----:B------:R-:W-:Y:S02]  /*01f0*/  UMOV UR6, 0x100 ;  /* 0x0000010000067882 */ /* 0x000fe40000000000 */
[----:B------:R-:W-:-:S04]  /*0200*/  UIADD3 UR6, -UR6, 0x100000, URZ ;  /* 0x0010000006067890 */ /* 0x000fc8000fffe13f */
[----:B------:R-:W-:Y:S02]  /*0210*/  USHF.L.U32 UR7, UR6, 0xb, URZ ;  /* 0x0000000b06077899 */ /* 0x000fe4000800063f */
[----:B------:R-:W-:Y:S02]  /*0220*/  USHF.L.U32 UR6, UR6, 0x1, URZ ;  /* 0x0000000106067899 */ /* 0x000fe4000800063f */
[----:B0-----:R-:W-:Y:S02]  /*0230*/  ULEA UR8, UR8, UR4, 0x18 ;  /* 0x0000000408087291 */ /* 0x001fe4000f8ec03f */
[----:B------:R-:W-:-:S04]  /*0240*/  UIADD3 UR4, -UR5, 0x100000, URZ ;  /* 0x0010000005047890 */ /* 0x000fc8000fffe13f */
[----:B------:R-:W-:Y:S02]  /*0250*/  USHF.L.U32 UR5, UR4, 0xb, URZ ;  /* 0x0000000b04057899 */ /* 0x000fe4000800063f */
[----:B------:R-:W-:Y:S01]  /*0260*/  USHF.L.U32 UR4, UR4, 0x1, URZ ;  /* 0x0000000104047899 */ /* 0x000fe2000800063f */
[----:B------:R-:W0:Y:S11]  /*0270*/  FENCE.VIEW.ASYNC.S ;  /* 0x00000000000073c6 */ /* 0x000e360000000000 */
[----:B0-----:R0:W1:Y:S01]  /*0280*/  SYNCS.EXCH.64 URZ, [UR8], UR4 ;  /* 0x00000004083f75b2 */ /* 0x0010620008000100 */
[----:B------:R0:W2:Y:S01]  /*0290*/  SYNCS.EXCH.64 URZ, [UR8+0x60], UR6 ;  /* 0x00006006083f75b2 */ /* 0x0000a20008000100 */
[----:B------:R0:W3:Y:S01]  /*02a0*/  SYNCS.EXCH.64 URZ, [UR8+0x8], UR4 ;  /* 0x00000804083f75b2 */ /* 0x0000e20008000100 */
[----:B------:R0:W4:Y:S01]  /*02b0*/  SYNCS.EXCH.64 URZ, [UR8+0x68], UR6 ;  /* 0x00006806083f75b2 */ /* 0x0001220008000100 */
[----:B------:R0:W0:Y:S01]  /*02c0*/  SYNCS.EXCH.64 URZ, [UR8+0x10], UR4 ;  /* 0x00001004083f75b2 */ /* 0x0000220008000100 */
        /* <DEDUP_REMOVED lines=19> */
[----:B-1----:R-:W-:Y:S01]  /*0400*/  NOP ;  /* 0x0000000000007918 */ /* 0x002fe20000000000 */
.L_x_3:
[----:B0-----:R-:W-:Y:S05]  /*0410*/  BSYNC B0 ;  /* 0x0000000000007941 */ /* 0x001fea0003800000 */
.L_x_2:
[----:B------:R-:W0:Y:S01]  /*0420*/  SHFL.IDX PT, R0, R0, RZ, 0x1f ;  /* 0x00001fff00007589 */ /* 0x000e2200000e0000 */
[----:B------:R-:W1:Y:S01]  /*0430*/  LDC R4, c[0x0][0x75c] ;  /* 0x0001d700ff047b82 */ /* 0x000e620000000800 */
[----:B------:R-:W-:Y:S02]  /*0440*/  ELECT P0, URZ, PT ;  /* 0x00000000003f782f */ /* 0x000fe40003800000 */
[----:B------:R-:W-:Y:S01]  /*0450*/  SHF.R.S32.HI R5, RZ, 0x1f, R6 ;  /* 0x0000001fff057819 */ /* 0x000fe20000011406 */
[----:B------:R-:W5:Y:S01]  /*0460*/  S2R R7, SR_CTAID.Y ;  /* 0x0000000000077919 */ /* 0x000f620000002600 */
[----:B------:R-:W-:Y:S01]  /*0470*/  UMOV UR4, 0x20 ;  /* 0x0000002000047882 */ /* 0x000fe20000000000 */
[C---:B------:R-:W-:Y:S01]  /*0480*/  ISETP.NE.AND P2, PT, R9.reuse, RZ, PT ;  /* 0x000000ff0900720c */ /* 0x040fe20003f45270 */
[----:B------:R-:W-:Y:S01]  /*0490*/  VIADD R12, R9, 0xffffffff ;  /* 0xffffffff090c7836 */ /* 0x000fe20000000000 */
[----:B------:R-:W2:Y:S01]  /*04a0*/  S2R R8, SR_CTAID.X ;  /* 0x0000000000087919 */ /* 0x000ea20000002500 */
[----:B------:R-:W-:Y:S01]  /*04b0*/  LEA.HI R5, R5, R6, RZ, 0x2 ;  /* 0x0000000605057211 */ /* 0x000fe200078f10ff */
[----:B------:R-:W-:Y:S01]  /*04c0*/  NOP ;  /* 0x0000000000007918 */ /* 0x000fe20000000000 */
[----:B------:R-:W-:Y:S01]  /*04d0*/  NOP ;  /* 0x0000000000007918 */ /* 0x000fe20000000000 */
[----:B------:R-:W-:-:S02]  /*04e0*/  ISETP.GE.U32.AND P1, PT, R12, 0x2, PT ;  /* 0x000000020c00780c */ /* 0x000fc40003f26070 */
[----:B------:R-:W-:-:S05]  /*04f0*/  LOP3.LUT R5, R5, 0xfffffffc, RZ, 0xc0, !PT ;  /* 0xfffffffc05057812 */ /* 0x000fca00078ec0ff */
[----:B------:R-:W-:Y:S01]  /*0500*/  IMAD.IADD R6, R6, 0x1, -R5 ;  /* 0x0000000106067824 */ /* 0x000fe200078e0a05 */
[----:B0-----:R-:W-:Y:S02]  /*0510*/  ISETP.NE.OR P0, PT, R0, RZ, !P0 ;  /* 0x000000ff0000720c */ /* 0x001fe40004705670 */
[----:B-1----:R-:W-:-:S11]  /*0520*/  ISETP.NE.AND P3, PT, R4, 0x1, PT ;  /* 0x000000010400780c */ /* 0x002fd60003f65270 */
[----:B------:R-:W-:Y:S01]  /*0530*/  VOTEU.ALL UP0, P0 ;  /* 0x00000000003f7886 */ /* 0x000fe20000000000 */
[----:B------:R-:W-:Y:S01]  /*0540*/  VOTEU.ALL UP1, P0 ;  /* 0x00000000003f7886 */ /* 0x000fe20000020000 */
[----:B------:R-:W2:Y:S01]  /*0550*/  @P3 LDC R11, c[0x0][0x10] ;  /* 0x00000400ff0b3b82 */ /* 0x000ea20000000800 */
[----:B-----5:R-:W-:Y:S02]  /*0560*/  @P3 IMAD.MOV.U32 R4, RZ, RZ, R7 ;  /* 0x000000ffff043224 */ /* 0x020fe400078e0007 */
[----:B------:R-:W-:Y:S01]  /*0570*/  @!UP0 UMOV UR6, 0x400 ;  /* 0x0000040000068882 */ /* 0x000fe20000000000 */
[----:B------:R-:W-:-:S04]  /*0580*/  @!UP0 UIADD3 UR4, -UR4, 0x100000, URZ ;  /* 0x0010000004048890 */ /* 0x000fc8000fffe13f */
[----:B------:R-:W-:Y:S02]  /*0590*/  @!UP0 USHF.L.U32 UR5, UR4, 0xb, URZ ;  /* 0x0000000b04058899 */ /* 0x000fe4000800063f */
[----:B------:R-:W-:Y:S01]  /*05a0*/  @!UP0 USHF.L.U32 UR4, UR4, 0x1, URZ ;  /* 0x0000000104048899 */ /* 0x000fe2000800063f */
[----:B------:R-:W-:Y:S02]  /*05b0*/  @P3 IMAD.MOV.U32 R5, RZ, RZ, RZ ;  /* 0x000000ffff053224 */ /* 0x000fe400078e00ff */
[----:B------:R-:W-:Y:S01]  /*05c0*/  @P3 IMAD.MOV.U32 R13, RZ, RZ, RZ ;  /* 0x000000ffff0d3224 */ /* 0x000fe200078e00ff */
[----:B------:R-:W0:Y:S08]  /*05d0*/  @!UP0 S2UR UR7, SR_CgaCtaId ;  /* 0x00000000000789c3 */ /* 0x000e300000008800 */
[----:B------:R-:W1:Y:S01]  /*05e0*/  @!P3 LDC R10, c[0x0][0xc] ;  /* 0x00000300ff0abb82 */ /* 0x000e620000000800 */
[----:B--2---:R-:W-:-:S04]  /*05f0*/  @P3 IMAD.WIDE.U32 R4, R8, R11, R4 ;  /* 0x0000000b08043225 */ /* 0x004fc800078e0004 */
[----:B------:R-:W-:Y:S02]  /*0600*/  @P3 IMAD.MOV.U32 R0, RZ, RZ, R4 ;  /* 0x000000ffff003224 */ /* 0x000fe400078e0004 */
[----:B------:R-:W-:Y:S01]  /*0610*/  @P3 IMAD.IADD R5, R5, 0x1, R13 ;  /* 0x0000000105053824 */ /* 0x000fe200078e020d */
[----:B0-----:R-:W-:Y:S01]  /*0620*/  @!UP0 ULEA UR6, UR7, UR6, 0x18 ;  /* 0x0000000607068291 */ /* 0x001fe2000f8ec03f */
[----:B------:R-:W-:Y:S01]  /*0630*/  VOTEU.ALL UP0, P0 ;  /* 0x00000000003f7886 */ /* 0x000fe20000000000 */
[----:B------:R-:W-:-:S04]  /*0640*/  ISETP.NE.AND P0, PT, R6, 0x3, PT ;  /* 0x000000030600780c */ /* 0x000fc80003f05270 */
[----:B------:R-:W-:-:S04]  /*0650*/  ISETP.EQ.OR P0, PT, R6, RZ, !P0 ;  /* 0x000000ff0600720c */ /* 0x000fc80004702670 */
[----:B------:R-:W-:Y:S01]  /*0660*/  ISETP.EQ.AND P0, PT, R9, RZ, P0 ;  /* 0x000000ff0900720c */ /* 0x000fe20000702270 */
[----:B------:R-:W-:Y:S01]  /*0670*/  IMAD.MOV.U32 R9, RZ, RZ, RZ ;  /* 0x000000ffff097224 */ /* 0x000fe200078e00ff */
[----:B------:R-:W0:Y:S02]  /*0680*/  FENCE.VIEW.ASYNC.S ;  /* 0x00000000000073c6 */ /* 0x000e240000000000 */
[----:B0-----:R0:W3:Y:S01]  /*0690*/  @!UP0 SYNCS.EXCH.64 URZ, [UR6+0xd0], UR4 ;  /* 0x0000d004063f85b2 */ /* 0x0010e20008000100 */
[----:B------:R-:W-:Y:S01]  /*06a0*/  SEL R4, RZ, 0x1, !P0 ;  /* 0x00000001ff047807 */ /* 0x000fe20004000000 */
[----:B-1----:R-:W-:-:S03]  /*06b0*/  @!P3 IMAD.WIDE.U32 R10, R10, R7, R8 ;  /* 0x000000070a0ab225 */ /* 0x002fc600078e0008 */
[----:B------:R-:W-:Y:S01]  /*06c0*/  SEL R4, R4, 0x2, P1 ;  /* 0x0000000204047807 */ /* 0x000fe20000800000 */
[----:B------:R-:W-:Y:S02]  /*06d0*/  @!P3 IMAD.MOV.U32 R0, RZ, RZ, R10 ;  /* 0x000000ffff00b224 */ /* 0x000fe400078e000a */
[----:B------:R-:W-:Y:S01]  /*06e0*/  @!P3 IMAD.MOV.U32 R5, RZ, RZ, R11 ;  /* 0x000000ffff05b224 */ /* 0x000fe200078e000b */
[----:B------:R0:W3:Y:S01]  /*06f0*/  @!UP1 SYNCS.EXCH.64 URZ, [UR6+0xd8], UR4 ;  /* 0x0000d804063f95b2 */ /* 0x0000e20008000100 */
[----:B------:R-:W-:Y:S01]  /*0700*/  NOP ;  /* 0x0000000000007918 */ /* 0x000fe20000000000 */
[----:B---34-:R-:W-:Y:S06]  /*0710*/  BAR.SYNC.DEFER_BLOCKING 0x0 ;  /* 0x0000000000007b1d */ /* 0x018fec0000010000 */
[----:B------:R-:W-:Y:S05]  /*0720*/  @!P2 BRA `(.L_x_4) ;  /* 0x0000003c00f4a947 */ /* 0x000fea0003800000 */
[----:B------:R-:W-:-:S13]  /*0730*/  ISETP.GT.U32.AND P0, PT, R12, 0x1, PT ;  /* 0x000000010c00780c */ /* 0x000fda0003f04070 */
[----:B0-----:R-:W-:Y:S05]  /*0740*/  @P0 EXIT ;  /* 0x000000000000094d */ /* 0x001fea0003800000 */
[----:B------:R-:W-:Y:S01]  /*0750*/  ULDC.64 UR4, c[0x0][0x750] ;  /* 0x0001d40000047ab9 */ /* 0x000fe20000000a00 */
[----:B------:R-:W-:Y:S01]  /*0760*/  PRMT R10, RZ, 0x7610, R10 ;  /* 0x00007610ff0a7816 */ /* 0x000fe2000000000a */
[----:B------:R-:W-:Y:S01]  /*0770*/  IMAD.MOV.U32 R12, RZ, RZ, -0x1 ;  /* 0xffffffffff0c7424 */ /* 0x000fe200078e00ff */
[----:B------:R-:W-:Y:S01]  /*0780*/  ISETP.GE.U32.AND P0, PT, R0, UR4, PT ;  /* 0x0000000400007c0c */ /* 0x000fe2000bf06070 */
[----:B------:R-:W-:Y:S02]  /*0790*/  IMAD.MOV.U32 R16, RZ, RZ, -0x1 ;  /* 0xffffffffff107424 */ /* 0x000fe400078e00ff */
[----:B------:R-:W-:Y:S01]  /*07a0*/  IMAD.MOV.U32 R11, RZ, RZ, -0x1 ;  /* 0xffffffffff0b7424 */ /* 0x000fe200078e00ff */
[----:B------:R-:W-:-:S13]  /*07b0*/  ISETP.GE.U32.AND.EX P0, PT, R5, UR5, PT, P0 ;  /* 0x0000000505007c0c */ /* 0x000fda000bf06100 */
[----:B------:R-:W-:Y:S05]  /*07c0*/  @P0 BRA `(.L_x_5) ;  /* 0x0000000400600947 */ /* 0x000fea0003800000 */
[----:B------:R-:W0:Y:S01]  /*07d0*/  LDC.64 R18, c[0x0][0x728] ;  /* 0x0001ca00ff127b82 */ /* 0x000e220000000a00 */
[----:B------:R-:W-:Y:S02]  /*07e0*/  IMAD.MOV.U32 R10, RZ, RZ, R0 ;  /* 0x000000ffff0a7224 */ /* 0x000fe400078e0000 */
[----:B------:R-:W-:-:S05]  /*07f0*/  IMAD.MOV.U32 R11, RZ, RZ, R5 ;  /* 0x000000ffff0b7224 */ /* 0x000fca00078e0005 */
[----:B------:R-:W1:Y:S08]  /*0800*/  LDC R6, c[0x0][0x730] ;  /* 0x0001cc00ff067b82 */ /* 0x000e700000000800 */
[----:B------:R-:W2:Y:S01]  /*0810*/  LDC.64 R20, c[0x0][0x720] ;  /* 0x0001c800ff147b82 */ /* 0x000ea20000000a00 */
[----:B0-----:R-:W-:-:S04]  /*0820*/  ISETP.NE.U32.AND P0, PT, R18, RZ, PT ;  /* 0x000000ff1200720c */ /* 0x001fc80003f05070 */
[----:B------:R-:W-:-:S13]  /*0830*/  ISETP.NE.AND.EX P0, PT, R19, RZ, PT, P0 ;  /* 0x000000ff1300720c */ /* 0x000fda0003f05300 */
[----:B-12---:R-:W-:Y:S05]  /*0840*/  @!P0 BRA `(.L_x_6) ;  /* 0x0000000000288947 */ /* 0x006fea0003800000 */
[----:B------:R-:W0:Y:S02]  /*0850*/  LDC R15, c[0x0][0x734] ;  /* 0x0001cd00ff0f7b82 */ /* 0x000e240000000800 */
[----:B0-----:R-:W-:-:S05]  /*0860*/  IADD3 R15, P0, R0, R15, RZ ;  /* 0x0000000f000f7210 */ /* 0x001fca0007f1e0ff */
[----:B------:R-:W-:-:S04]  /*0870*/  IMAD.X R17, RZ, RZ, R5, P0 ;  /* 0x000000ffff117224 */ /* 0x000fc800000e0605 */
[----:B------:R-:W-:-:S04]  /*0880*/  IMAD.WIDE.U32 R10, R17, R18, RZ ;  /* 0x00000012110a7225 */ /* 0x000fc800078e00ff */
[----:B------:R-:W-:-:S04]  /*0890*/  IMAD.WIDE.U32 R12, P0, R15, R19, R10 ;  /* 0x000000130f0c7225 */ /* 0x000fc8000780000a */
[----:B------:R-:W-:-:S04]  /*08a0*/  IMAD.WIDE.U32 R10, R15, R18, RZ ;  /* 0x000000120f0a7225 */ /* 0x000fc800078e00ff */
[----:B------:R-:W-:Y:S01]  /*08b0*/  IMAD.X R15, RZ, RZ, RZ, P0 ;  /* 0x000000ffff0f7224 */ /* 0x000fe200000e06ff */
[----:B------:R-:W-:Y:S01]  /*08c0*/  IADD3 RZ, P0, R11, R12, RZ ;  /* 0x0000000c0bff7210 */ /* 0x000fe20007f1e0ff */
[----:B------:R-:W-:-:S04]  /*08d0*/  IMAD.MOV.U32 R14, RZ, RZ, R13 ;  /* 0x000000ffff0e7224 */ /* 0x000fc800078e000d */
[----:B------:R-:W-:-:S08]  /*08e0*/  IMAD.WIDE.U32.X R10, R17, R19, R14, P0 ;  /* 0x00000013110a7225 */ /* 0x000fd000000e040e */
.L_x_6:
[-CC-:B------:R-:W-:Y:S01]  /*08f0*/  SHF.R.U64 R25, R10, R6.reuse, R11.reuse ;  /* 0x000000060a197219 */ /* 0x180fe2000000120b */
[----:B------:R-:W0:Y:S01]  /*0900*/  LDC R14, c[0x0][0x718] ;  /* 0x0001c600ff0e7b82 */ /* 0x000e220000000800 */
[----:B------:R-:W-:Y:S01]  /*0910*/  SHF.R.U32.HI R9, RZ, R6, R11 ;  /* 0x00000006ff097219 */ /* 0x000fe2000001160b */
[----:B------:R-:W-:Y:S01]  /*0920*/  ULDC UR4, c[0x0][0x150] ;  /* 0x0000540000047ab9 */ /* 0x000fe20000000800 */
[----:B------:R-:W-:Y:S01]  /*0930*/  IADD3 R13, P0, RZ, -R25, RZ ;  /* 0x80000019ff0d7210 */ /* 0x000fe20007f1e0ff */
[----:B------:R-:W-:Y:S01]  /*0940*/  IMAD.MOV.U32 R10, RZ, RZ, R0 ;  /* 0x000000ffff0a7224 */ /* 0x000fe200078e0000 */
[----:B------:R-:W-:Y:S01]  /*0950*/  I2FP.F32.U32 R6, R8 ;  /* 0x0000000800067245 */ /* 0x000fe20000201000 */
[----:B------:R-:W-:Y:S02]  /*0960*/  IMAD.MOV.U32 R11, RZ, RZ, R5 ;  /* 0x000000ffff0b7224 */ /* 0x000fe400078e0005 */
[----:B------:R-:W1:Y:S01]  /*0970*/  LDC.64 R26, c[0x0][0x740] ;  /* 0x0001d000ff1a7b82 */ /* 0x000e620000000a00 */
[----:B------:R-:W-:-:S02]  /*0980*/  IMAD.X R15, RZ, RZ, ~R9, P0 ;  /* 0x000000ffff0f7224 */ /* 0x000fc400000e0e09 */
[----:B------:R-:W-:Y:S01]  /*0990*/  FMUL R6, R6, UR4 ;  /* 0x0000000406067c20 */ /* 0x000fe20008400000 */
[----:B------:R-:W-:Y:S01]  /*09a0*/  IMAD.WIDE.U32 R10, R13, R20, R10 ;  /* 0x000000140d0a7225 */ /* 0x000fe200078e000a */
[----:B------:R-:W-:-:S03]  /*09b0*/  ULDC UR4, c[0x0][0x154] ;  /* 0x0000550000047ab9 */ /* 0x000fc60000000800 */
[----:B------:R-:W-:Y:S01]  /*09c0*/  IMAD R12, R15, R20, RZ ;  /* 0x000000140f0c7224 */ /* 0x000fe200078e02ff */
[----:B------:R-:W2:Y:S01]  /*09d0*/  LDC R9, c[0x0][0x144] ;  /* 0x00005100ff097b82 */ /* 0x000ea20000000800 */
[----:B------:R-:W3:Y:S02]  /*09e0*/  F2I.U32.TRUNC.NTZ R6, R6 ;  /* 0x0000000600067305 */ /* 0x000ee4000020f000 */
[----:B------:R-:W-:-:S04]  /*09f0*/  IMAD R13, R13, R21, R12 ;  /* 0x000000150d0d7224 */ /* 0x000fc800078e020c */
[----:B------:R-:W-:Y:S01]  /*0a00*/  IMAD.IADD R11, R11, 0x1, R13 ;  /* 0x000000010b0b7824 */ /* 0x000fe200078e020d */
[----:B------:R-:W4:Y:S01]  /*0a10*/  LDC R16, c[0x0][0x708] ;  /* 0x0001c200ff107b82 */ /* 0x000f220000000800 */
[----:B------:R-:W-:-:S03]  /*0a20*/  IMAD.MOV.U32 R13, RZ, RZ, -0x1 ;  /* 0xffffffffff0d7424 */ /* 0x000fc600078e00ff */
[-CC-:B0-----:R-:W-:Y:S02]  /*0a30*/  SHF.R.U64 R20, R10, R14.reuse, R11.reuse ;  /* 0x0000000e0a147219 */ /* 0x181fe4000000120b */
[----:B------:R-:W-:Y:S02]  /*0a40*/  I2FP.F32.U32 R10, R7 ;  /* 0x00000007000a7245 */ /* 0x000fe40000201000 */
[----:B------:R-:W0:Y:S01]  /*0a50*/  LDC R24, c[0x0][0x758] ;  /* 0x0001d600ff187b82 */ /* 0x000e220000000800 */
[----:B-1----:R-:W-:Y:S01]  /*0a60*/  ISETP.NE.U32.AND P0, PT, R26, RZ, PT ;  /* 0x000000ff1a00720c */ /* 0x002fe20003f05070 */
[----:B---3--:R-:W-:Y:S01]  /*0a70*/  IMAD.MOV R12, RZ, RZ, -R6 ;  /* 0x000000ffff0c7224 */ /* 0x008fe200078e0a06 */
[----:B------:R-:W-:Y:S01]  /*0a80*/  SHF.R.U32.HI R11, RZ, R14, R11 ;  /* 0x0000000eff0b7219 */ /* 0x000fe2000001160b */
[----:B------:R-:W-:Y:S01]  /*0a90*/  FMUL R10, R10, UR4 ;  /* 0x000000040a0a7c20 */ /* 0x000fe20008400000 */
[----:B------:R-:W-:-:S03]  /*0aa0*/  ISETP.NE.AND.EX P0, PT, R27, RZ, PT, P0 ;  /* 0x000000ff1b00720c */ /* 0x000fc60003f05300 */
[----:B------:R-:W1:Y:S01]  /*0ab0*/  LDC R18, c[0x0][0x148] ;  /* 0x00005200ff127b82 */ /* 0x000e620000000800 */
[----:B--2---:R-:W-:-:S07]  /*0ac0*/  IMAD R6, R9, R12, R8 ;  /* 0x0000000c09067224 */ /* 0x004fce00078e0208 */
[----:B------:R-:W2:Y:S01]  /*0ad0*/  LDC R22, c[0x0][0x700] ;  /* 0x0001c000ff167b82 */ /* 0x000ea20000000800 */
[-CC-:B----4-:R-:W-:Y:S02]  /*0ae0*/  SHF.R.U64 R28, R20, R16.reuse, R11.reuse ;  /* 0x00000010141c7219 */ /* 0x190fe4000000120b */
[----:B------:R-:W-:Y:S01]  /*0af0*/  SHF.R.U32.HI R9, RZ, R16, R11 ;  /* 0x00000010ff097219 */ /* 0x000fe2000001160b */
[----:B------:R-:W-:Y:S01]  /*0b00*/  IMAD.MOV.U32 R11, RZ, RZ, 0x1 ;  /* 0x00000001ff0b7424 */ /* 0x000fe200078e00ff */
[----:B------:R3:W4:Y:S03]  /*0b10*/  F2I.U32.TRUNC.NTZ R16, R10 ;  /* 0x0000000a00107305 */ /* 0x000726000020f000 */
[----:B------:R-:W1:Y:S01]  /*0b20*/  LDC R19, c[0x0][0x748] ;  /* 0x0001d200ff137b82 */ /* 0x000e620000000800 */
[-C--:B0-----:R-:W-:Y:S02]  /*0b30*/  SHF.L.U32 R8, R13, R24.reuse, RZ ;  /* 0x000000180d087219 */ /* 0x081fe400000006ff */
[----:B------:R-:W-:-:S02]  /*0b40*/  SHF.R.U64 R30, R28, R24, R9 ;  /* 0x000000181c1e7219 */ /* 0x000fc40000001209 */
[----:B------:R-:W-:Y:S02]  /*0b50*/  LOP3.LUT R15, RZ, R8, RZ, 0x33, !PT ;  /* 0x00000008ff0f7212 */ /* 0x000fe400078e33ff */
[-C--:B------:R-:W-:Y:S01]  /*0b60*/  SHF.R.U32.HI R9, RZ, R24.reuse, R9 ;  /* 0x00000018ff097219 */ /* 0x080fe20000011609 */
[----:B------:R-:W0:Y:S01]  /*0b70*/  LDC R21, c[0x0][0x738] ;  /* 0x0001ce00ff157b82 */ /* 0x000e220000000800 */
[----:B------:R-:W-:Y:S01]  /*0b80*/  SHF.L.U32 R14, R11, R24, RZ ;  /* 0x000000180b0e7219 */ /* 0x000fe200000006ff */
[----:B------:R-:W-:-:S06]  /*0b90*/  IMAD.MOV.U32 R8, RZ, RZ, R30 ;  /* 0x000000ffff087224 */ /* 0x000fcc00078e001e */
[----:B------:R-:W0:Y:S01]  /*0ba0*/  LDC R23, c[0x0][0x710] ;  /* 0x0001c400ff177b82 */ /* 0x000e220000000800 */
[----:B---34-:R-:W-:Y:S05]  /*0bb0*/  @!P0 BRA `(.L_x_7) ;  /* 0x0000000000288947 */ /* 0x018fea0003800000 */
[----:B------:R-:W3:Y:S02]  /*0bc0*/  LDC R13, c[0x0][0x74c] ;  /* 0x0001d300ff0d7b82 */ /* 0x000ee40000000800 */
[----:B---3--:R-:W-:-:S05]  /*0bd0*/  IADD3 R13, P0, R30, R13, RZ ;  /* 0x0000000d1e0d7210 */ /* 0x008fca0007f1e0ff */
        /* <DEDUP_REMOVED lines=8> */
.L_x_7:
[----:B-1----:R-:W-:Y:S01]  /*0c60*/  SHF.R.U64 R8, R8, R19, R9 ;  /* 0x0000001308087219 */ /* 0x002fe20000001209 */
[----:B--2---:R-:W-:Y:S01]  /*0c70*/  VIADD R9, R22, 0xffffffff ;  /* 0xffffffff16097836 */ /* 0x004fe20000000000 */
[----:B------:R-:W-:Y:S01]  /*0c80*/  LOP3.LUT R15, R28, R15, RZ, 0xc0, !PT ;  /* 0x0000000f1c0f7212 */ /* 0x000fe200078ec0ff */
[----:B------:R-:W-:Y:S02]  /*0c90*/  IMAD.MOV R16, RZ, RZ, -R16 ;  /* 0x000000ffff107224 */ /* 0x000fe400078e0a10 */
[----:B------:R-:W-:Y:S01]  /*0ca0*/  IMAD.MOV R10, RZ, RZ, -R8 ;  /* 0x000000ffff0a7224 */ /* 0x000fe200078e0a08 */
[----:B------:R-:W-:Y:S01]  /*0cb0*/  LOP3.LUT R9, R20, R9, RZ, 0xc0, !PT ;  /* 0x0000000914097212 */ /* 0x000fe200078ec0ff */
[----:B------:R-:W-:Y:S02]  /*0cc0*/  @P3 IMAD R6, R18, R16, R7 ;  /* 0x0000001012063224 */ /* 0x000fe400078e0207 */
[----:B------:R-:W-:Y:S02]  /*0cd0*/  IMAD R15, R14, R8, R15 ;  /* 0x000000080e0f7224 */ /* 0x000fe400078e020f */
[----:B0-----:R-:W-:-:S02]  /*0ce0*/  IMAD R7, R10, R21, R30 ;  /* 0x000000150a077224 */ /* 0x001fc400078e021e */
[----:B------:R-:W-:Y:S02]  /*0cf0*/  IMAD R6, R15, R23, R6 ;  /* 0x000000170f067224 */ /* 0x000fe400078e0206 */
[----:B------:R-:W-:Y:S02]  /*0d00*/  IMAD R7, R7, R22, R9 ;  /* 0x0000001607077224 */ /* 0x000fe400078e0209 */
[----:B------:R-:W-:Y:S02]  /*0d10*/  IMAD.MOV.U32 R10, RZ, RZ, 0x1 ;  /* 0x00000001ff0a7424 */ /* 0x000fe400078e00ff */
[----:B------:R-:W-:Y:S01]  /*0d20*/  IMAD.MOV.U32 R11, RZ, RZ, R25 ;  /* 0x000000ffff0b7224 */ /* 0x000fe200078e0019 */
[----:B------:R-:W-:Y:S02]  /*0d30*/  SEL R16, R7, R6, !P3 ;  /* 0x0000000607107207 */ /* 0x000fe40005800000 */
[----:B------:R-:W-:-:S07]  /*0d40*/  SEL R12, R6, R7, !P3 ;  /* 0x00000007060c7207 */ /* 0x000fce0005800000 */
.L_x_5:
[----:B------:R-:W-:-:S08]  /*0d50*/  NOP ;  /* 0x0000000000007918 */ /* 0x000fd00000000000 */
[----:B------:R-:W0:Y:S02]  /*0d60*/  USETMAXREG.TRY_ALLOC.CTAPOOL UP0, 0xe8 ;  /* 0x000000e8000079c8 */ /* 0x000e240008000600 */
[----:B0-----:R-:W-:-:S13]  /*0d70*/  PLOP3.LUT P0, PT, PT, PT, UP0, 0x80, 0x0 ;  /* 0x000000000000781c */ /* 0x001fda0003f0f008 */
[----:B------:R-:W-:Y:S05]  /*0d80*/  @!P0 BRA `(.L_x_5) ;  /* 0xfffffffc00f08947 */ /* 0x000fea000383ffff */
[----:B------:R-:W-:Y:S01]  /*0d90*/  ULDC.64 UR4, c[0x0][0x698] ;  /* 0x0001a60000047ab9 */ /* 0x000fe20000000a00 */
[----:B------:R-:W-:Y:S01]  /*0da0*/  ULDC.64 UR14, c[0x0][0x208] ;  /* 0x00008200000e7ab9 */ /* 0x000fe20000000a00 */
[----:B------:R-:W-:-:S04]  /*0db0*/  ISETP.NE.U32.AND P0, PT, RZ, UR4, PT ;  /* 0x00000004ff007c0c */ /* 0x000fc8000bf05070 */
[----:B------:R-:W-:-:S13]  /*0dc0*/  ISETP.NE.AND.EX P0, PT, RZ, UR5, PT, P0 ;  /* 0x00000005ff007c0c */ /* 0x000fda000bf05300 */
[----:B------:R-:W-:Y:S05]  /*0dd0*/  @!P0 BRA `(.L_x_8) ;  /* 0x00000000001c8947 */ /* 0x000fea0003800000 */
[----:B------:R-:W0:Y:S02]  /*0de0*/  LDC.64 R6, c[0x0][0x698] ;  /* 0x0001a600ff067b82 */ /* 0x000e240000000a00 */
[----:B0-----:R-:W2:Y:S02]  /*0df0*/  LDG.E.64 R6, desc[UR14][R6.64] ;  /* 0x0000000e06067981 */ /* 0x001ea4000c1e1b00 */
[----:B--2---:R-:W-:-:S04]  /*0e00*/  ISETP.NE.U32.AND P0, PT, R6, RZ, PT ;  /* 0x000000ff0600720c */ /* 0x004fc80003f05070 */
[----:B------:R-:W-:-:S13]  /*0e10*/  ISETP.NE.AND.EX P0, PT, R7, RZ, PT, P0 ;  /* 0x000000ff0700720c */ /* 0x000fda0003f05300 */
[----:B------:R-:W-:Y:S05]  /*0e20*/  @!P0 BRA `(.L_x_8) ;  /* 0x0000000000088947 */ /* 0x000fea0003800000 */
[----:B------:R0:W5:Y:S01]  /*0e30*/  LD.E R6, desc[UR14][R6.64] ;  /* 0x0000000e06067980 */ /* 0x000162000c101900 */
[----:B------:R-:W-:Y:S05]  /*0e40*/  BRA `(.L_x_9) ;  /* 0x0000000000207947 */ /* 0x000fea0003800000 */
.L_x_8:
[----:B------:R-:W-:Y:S02]  /*0e50*/  ULDC.64 UR4, c[0x0][0x688] ;  /* 0x0001a20000047ab9 */ /* 0x000fe40000000a00 */
[----:B------:R-:W-:-:S04]  /*0e60*/  ISETP.NE.U32.AND P0, PT, RZ, UR4, PT ;  /* 0x00000004ff007c0c */ /* 0x000fc8000bf05070 */
[----:B------:R-:W-:-:S13]  /*0e70*/  ISETP.NE.AND.EX P0, PT, RZ, UR5, PT, P0 ;  /* 0x00000005ff007c0c */ /* 0x000fda000bf05300 */
[----:B------:R-:W-:Y:S05]  /*0e80*/  @!P0 BRA `(.L_x_10) ;  /* 0x00000000000c8947 */ /* 0x000fea0003800000 */
[----:B------:R-:W0:Y:S02]  /*0e90*/  LDC.64 R6, c[0x0][0x688] ;  /* 0x0001a200ff067b82 */ /* 0x000e240000000a00 */
[----:B0-----:R1:W5:Y:S01]  /*0ea0*/  LDG.E R6, desc[UR14][R6.64] ;  /* 0x0000000e06067981 */ /* 0x001362000c1e1900 */
[----:B------:R-:W-:Y:S05]  /*0eb0*/  BRA `(.L_x_9) ;  /* 0x0000000000047947 */ /* 0x000fea0003800000 */
.L_x_10:
[----:B------:R-:W2:Y:S02]  /*0ec0*/  LDC R6, c[0x0][0x680] ;  /* 0x0001a000ff067b82 */ /* 0x000ea40000000800 */
.L_x_9:
[----:B------:R-:W-:Y:S02]  /*0ed0*/  ULDC.64 UR4, c[0x0][0x6a0] ;  /* 0x0001a80000047ab9 */ /* 0x000fe40000000a00 */
[----:B------:R-:W-:-:S04]  /*0ee0*/  ISETP.NE.U32.AND P0, PT, RZ, UR4, PT ;  /* 0x00000004ff007c0c */ /* 0x000fc8000bf05070 */
[----:B------:R-:W-:-:S13]  /*0ef0*/  ISETP.NE.AND.EX P0, PT, RZ, UR5, PT, P0 ;  /* 0x00000005ff007c0c */ /* 0x000fda000bf05300 */
[----:B------:R-:W-:Y:S05]  /*0f00*/  @!P0 BRA `(.L_x_11) ;  /* 0x00000000001c8947 */ /* 0x000fea0003800000 */
[----:B------:R-:W3:Y:S02]  /*0f10*/  LDC.64 R8, c[0x0][0x6a0] ;  /* 0x0001a800ff087b82 */ /* 0x000ee40000000a00 */
[----:B---3--:R-:W3:Y:S02]  /*0f20*/  LDG.E.64 R8, desc[UR14][R8.64] ;  /* 0x0000000e08087981 */ /* 0x008ee4000c1e1b00 */
[----:B---3--:R-:W-:-:S04]  /*0f30*/  ISETP.NE.U32.AND P0, PT, R8, RZ, PT ;  /* 0x000000ff0800720c */ /* 0x008fc80003f05070 */
[----:B------:R-:W-:-:S13]  /*0f40*/  ISETP.NE.AND.EX P0, PT, R9, RZ, PT, P0 ;  /* 0x000000ff0900720c */ /* 0x000fda0003f05300 */
[----:B------:R-:W-:Y:S05]  /*0f50*/  @!P0 BRA `(.L_x_11) ;  /* 0x0000000000088947 */ /* 0x000fea0003800000 */
[----:B01----:R0:W5:Y:S01]  /*0f60*/  LD.E R7, desc[UR14][R8.64] ;  /* 0x0000000e08077980 */ /* 0x003162000c101900 */
[----:B------:R-:W-:Y:S05]  /*0f70*/  BRA `(.L_x_12) ;  /* 0x0000000000207947 */ /* 0x000fea0003800000 */
.L_x_11:
[----:B------:R-:W-:Y:S02]  /*0f80*/  ULDC.64 UR4, c[0x0][0x690] ;  /* 0x0001a40000047ab9 */ /* 0x000fe40000000a00 */
[----:B------:R-:W-:-:S04]  /*0f90*/  ISETP.NE.U32.AND P0, PT, RZ, UR4, PT ;  /* 0x00000004ff007c0c */ /* 0x000fc8000bf05070 */
[----:B------:R-:W-:-:S13]  /*0fa0*/  ISETP.NE.AND.EX P0, PT, RZ, UR5, PT, P0 ;  /* 0x00000005ff007c0c */ /* 0x000fda000bf05300 */
[----:B------:R-:W-:Y:S05]  /*0fb0*/  @!P0 BRA `(.L_x_13) ;  /* 0x00000000000c8947 */ /* 0x000fea0003800000 */
[----:B------:R-:W0:Y:S02]  /*0fc0*/  LDC.64 R8, c[0x0][0x690] ;  /* 0x0001a400ff087b82 */ /* 0x000e240000000a00 */
[----:B01----:R1:W5:Y:S01]  /*0fd0*/  LDG.E R7, desc[UR14][R8.64] ;  /* 0x0000000e08077981 */ /* 0x003362000c1e1900 */
[----:B------:R-:W-:Y:S05]  /*0fe0*/  BRA `(.L_x_12) ;  /* 0x0000000000047947 */ /* 0x000fea0003800000 */
.L_x_13:
[----:B01----:R-:W3:Y:S02]  /*0ff0*/  LDC R7, c[0x0][0x684] ;  /* 0x0001a100ff077b82 */ /* 0x003ee40000000800 */
.L_x_12:
[----:B------:R-:W-:-:S13]  /*1000*/  LOP3.LUT P0, RZ, R10, 0xff, RZ, 0xc0, !PT ;  /* 0x000000ff0aff7812 */ /* 0x000fda000780c0ff */
[----:B------:R-:W-:Y:S05]  /*1010*/  @!P0 EXIT ;  /* 0x000000000000894d */ /* 0x000fea0003800000 */
[----:B------:R-:W-:Y:S01]  /*1020*/  ULDC UR4, c[0x0][0x28c] ;  /* 0x0000a30000047ab9 */ /* 0x000fe20000000800 */
[----:B------:R-:W-:Y:S01]  /*1030*/  LOP3.LUT R58, R4, 0x1, RZ, 0xfc, !PT ;  /* 0x00000001043a7812 */ /* 0x000fe200078efcff */
[----:B------:R-:W-:-:S04]  /*1040*/  UIADD3 UR4, UR4, 0x7f, URZ ;  /* 0x0000007f04047890 */ /* 0x000fc8000fffe03f */
[----:B------:R-:W-:-:S04]  /*1050*/  USHF.R.S32.HI UR5, URZ, 0x1f, UR4 ;  /* 0x0000001f3f057899 */ /* 0x000fc80008011404 */
[----:B------:R-:W-:-:S03]  /*1060*/  ULEA.HI UR5, UR5, UR4, URZ, 0x7 ;  /* 0x0000000405057291 */ /* 0x000fc6000f8f383f */
[----:B------:R-:W-:Y:S01]  /*1070*/  UMOV UR4, URZ ;  /* 0x0000003f00047c82 */ /* 0x000fe20008000000 */
[----:B------:R-:W-:-:S03]  /*1080*/  USHF.R.S32.HI UR6, URZ, 0x7, UR5 ;  /* 0x000000073f067899 */ /* 0x000fc60008011405 */
[----:B------:R-:W-:-:S09]  /*1090*/  UMOV UR5, URZ ;  /* 0x0000003f00057c82 */ /* 0x000fd20008000000 */
.L_x_86:
[----:B01----:R-:W-:Y:S02]  /*10a0*/  LOP3.LUT R8, R2, 0x80, RZ, 0xc0, !PT ;  /* 0x0000008002087812 */ /* 0x003fe400078ec0ff */
[----:B------:R-:W-:Y:S02]  /*10b0*/  CS2R R24, SRZ ;  /* 0x0000000000187805 */ /* 0x000fe4000001ff00 */
[----:B------:R-:W-:Y:S02]  /*10c0*/  CS2R R26, SRZ ;  /* 0x00000000001a7805 */ /* 0x000fe4000001ff00 */
[----:B------:R-:W-:Y:S02]  /*10d0*/  CS2R R28, SRZ ;  /* 0x00000000001c7805 */ /* 0x000fe4000001ff00 */
[----:B------:R-:W-:Y:S02]  /*10e0*/  SHF.R.U32.HI R9, RZ, 0x7, R8 ;  /* 0x00000007ff097819 */ /* 0x000fe40000011608 */
[----:B------:R-:W-:-:S02]  /*10f0*/  CS2R R30, SRZ ;  /* 0x00000000001e7805 */ /* 0x000fc4000001ff00 */
[----:B------:R-:W-:Y:S02]  /*1100*/  VIMNMX R8, RZ, UR6, PT ;  /* 0x00000006ff087c48 */ /* 0x000fe4000bfe0100 */
[----:B------:R-:W-:Y:S02]  /*1110*/  CS2R R32, SRZ ;  /* 0x0000000000207805 */ /* 0x000fe4000001ff00 */
[----:B------:R-:W-:Y:S02]  /*1120*/  CS2R R34, SRZ ;  /* 0x0000000000227805 */ /* 0x000fe4000001ff00 */
[----:B------:R-:W-:Y:S01]  /*1130*/  CS2R R36, SRZ ;  /* 0x0000000000247805 */ /* 0x000fe2000001ff00 */
[----:B------:R-:W0:Y:S01]  /*1140*/  SHFL.IDX PT, R9, R9, RZ, 0x1f ;  /* 0x00001fff09097589 */ /* 0x000e2200000e0000 */
[----:B------:R-:W-:Y:S02]  /*1150*/  IADD3 R8, -R8, UR6, RZ ;  /* 0x0000000608087c10 */ /* 0x000fe4000fffe1ff */
[----:B------:R-:W-:-:S02]  /*1160*/  CS2R R38, SRZ ;  /* 0x0000000000267805 */ /* 0x000fc4000001ff00 */
[----:B------:R-:W-:Y:S02]  /*1170*/  CS2R R40, SRZ ;  /* 0x0000000000287805 */ /* 0x000fe4000001ff00 */
[----:B------:R-:W-:Y:S02]  /*1180*/  CS2R R42, SRZ ;  /* 0x00000000002a7805 */ /* 0x000fe4000001ff00 */
[----:B------:R-:W-:Y:S02]  /*1190*/  ISETP.GE.AND P0, PT, R8, 0x1, PT ;  /* 0x000000010800780c */ /* 0x000fe40003f06270 */
[----:B------:R-:W-:Y:S02]  /*11a0*/  CS2R R44, SRZ ;  /* 0x00000000002c7805 */ /* 0x000fe4000001ff00 */
[----:B------:R-:W-:Y:S02]  /*11b0*/  CS2R R46, SRZ ;  /* 0x00000000002e7805 */ /* 0x000fe4000001ff00 */
[----:B------:R-:W-:-:S02]  /*11c0*/  CS2R R48, SRZ ;  /* 0x0000000000307805 */ /* 0x000fc4000001ff00 */
[----:B------:R-:W-:Y:S02]  /*11d0*/  CS2R R50, SRZ ;  /* 0x0000000000327805 */ /* 0x000fe4000001ff00 */
[----:B------:R-:W-:Y:S02]  /*11e0*/  CS2R R52, SRZ ;  /* 0x0000000000347805 */ /* 0x000fe4000001ff00 */
[----:B------:R-:W-:Y:S02]  /*11f0*/  CS2R R54, SRZ ;  /* 0x0000000000367805 */ /* 0x000fe4000001ff00 */
[----:B0-----:R-:W-:Y:S01]  /*1200*/  R2UR UR7, R9 ;  /* 0x00000000090772ca */ /* 0x001fe200000e0000 */
[----:B---3-5:R-:W-:-:S14]  /*1210*/  @!P0 BRA `(.L_x_14) ;  /* 0x00000004003c8947 */ /* 0x028fdc0003800000 */
[----:B------:R-:W0:Y:S01]  /*1220*/  S2UR UR10, SR_CgaCtaId ;  /* 0x00000000000a79c3 */ /* 0x000e220000008800 */
[----:B------:R-:W-:Y:S01]  /*1230*/  ULEA.HI UR8, UR7, UR7, URZ, 0x1 ;  /* 0x0000000707087291 */ /* 0x000fe2000f8f083f */
[----:B------:R-:W-:Y:S01]  /*1240*/  IMAD.U32 R15, RZ, RZ, UR4 ;  /* 0x00000004ff0f7e24 */ /* 0x000fe2000f8e00ff */
[----:B------:R-:W-:Y:S01]  /*1250*/  UMOV UR9, 0x400 ;  /* 0x0000040000097882 */ /* 0x000fe20000000000 */
[----:B------:R-:W-:Y:S02]  /*1260*/  UPLOP3.LUT UP0, UPT, UPT, UPT, UPT, 0x40, 0x0 ;  /* 0x000000000000789c */ /* 0x000fe40003f0e870 */
[----:B------:R-:W-:Y:S01]  /*1270*/  ULOP3.LUT UR8, UR8, 0xffffe, URZ, 0xc0, !UPT ;  /* 0x000ffffe08087892 */ /* 0x000fe2000f8ec03f */
[----:B------:R-:W-:Y:S01]  /*1280*/  UMOV UR12, UR5 ;  /* 0x00000005000c7c82 */ /* 0x000fe20008000000 */
[----:B------:R-:W-:Y:S02]  /*1290*/  UMOV UR13, UR5 ;  /* 0x00000005000d7c82 */ /* 0x000fe40008000000 */
[----:B------:R-:W-:-:S02]  /*12a0*/  UIADD3 UR8, UR7, -UR8, URZ ;  /* 0x8000000807087290 */ /* 0x000fc4000fffe03f */
[----:B0-----:R-:W-:-:S04]  /*12b0*/  ULEA UR9, UR10, UR9, 0x18 ;  /* 0x000000090a097291 */ /* 0x001fc8000f8ec03f */
[----:B------:R-:W-:-:S04]  /*12c0*/  ULEA UR8, UR8, UR9, 0xc ;  /* 0x0000000908087291 */ /* 0x000fc8000f8e603f */
[----:B------:R-:W-:-:S04]  /*12d0*/  UIADD3 UR8, UR8, 0x180, URZ ;  /* 0x0000018008087890 */ /* 0x000fc8000fffe03f */
[----:B------:R-:W-:-:S04]  /*12e0*/  USHF.R.U32.HI UR8, URZ, 0x4, UR8 ;  /* 0x000000043f087899 */ /* 0x000fc80008011608 */
[----:B------:R-:W-:-:S12]  /*12f0*/  ULOP3.LUT UR7, UR8, 0x3fff, URZ, 0xc0, !UPT ;  /* 0x00003fff08077892 */ /* 0x000fd8000f8ec03f */
.L_x_21:
[----:B------:R-:W-:-:S13]  /*1300*/  ISETP.NE.AND P1, PT, R58, 0x3, PT ;  /* 0x000000033a00780c */ /* 0x000fda0003f25270 */
[----:B01----:R-:W-:Y:S05]  /*1310*/  @!P1 BRA `(.L_x_15) ;  /* 0x0000000000049947 */ /* 0x003fea0003800000 */
[----:B------:R-:W-:Y:S01]  /*1320*/  BPT.TRAP 0x1 ;  /* 0x000000040000795c */ /* 0x000fe20000300000 */
.L_x_15:
[----:B------:R-:W0:Y:S01]  /*1330*/  S2UR UR9, SR_CgaCtaId ;  /* 0x00000000000979c3 */ /* 0x000e220000008800 */
[----:B------:R-:W-:Y:S01]  /*1340*/  UMOV UR8, 0x400 ;  /* 0x0000040000087882 */ /* 0x000fe20000000000 */
[----:B------:R-:W-:Y:S01]  /*1350*/  SHF.L.U32 R13, R15, 0x1f, RZ ;  /* 0x0000001f0f0d7819 */ /* 0x000fe200000006ff */
[----:B0-----:R-:W-:-:S04]  /*1360*/  ULEA UR16, UR9, UR8, 0x18 ;  /* 0x0000000809107291 */ /* 0x001fc8000f8ec03f */
[----:B------:R-:W-:-:S09]  /*1370*/  ULEA UR8, UR12, UR16, 0x3 ;  /* 0x000000100c087291 */ /* 0x000fd2000f8e183f */
[----:B------:R0:W1:Y:S01]  /*1380*/  SYNCS.PHASECHK.TRANS64.TRYWAIT P0, [UR8], R13 ;  /* 0x0000000dff0075a7 */ /* 0x0000620008000148 */
[----:B------:R-:W-:Y:S05]  /*1390*/  @!P1 BRA `(.L_x_16) ;  /* 0x0000000000049947 */ /* 0x000fea0003800000 */
[----:B------:R-:W-:Y:S01]  /*13a0*/  BPT.TRAP 0x1 ;  /* 0x000000040000795c */ /* 0x000fe20000300000 */
.L_x_16:
[C---:B------:R-:W-:Y:S02]  /*13b0*/  IMAD.SHL.U32 R9, R2.reuse, 0x40, RZ ;  /* 0x0000004002097824 */ /* 0x040fe400078e00ff */
[C---:B------:R-:W-:Y:S02]  /*13c0*/  IMAD.SHL.U32 R10, R2.reuse, 0x400, RZ ;  /* 0x00000400020a7824 */ /* 0x040fe400078e00ff */
[----:B------:R-:W-:Y:S01]  /*13d0*/  IMAD.SHL.U32 R14, R2, 0x20, RZ ;  /* 0x00000020020e7824 */ /* 0x000fe200078e00ff */
[----:B------:R-:W-:-:S04]  /*13e0*/  LOP3.LUT R9, R9, 0x3800, RZ, 0xc0, !PT ;  /* 0x0000380009097812 */ /* 0x000fc800078ec0ff */
[----:B------:R-:W-:Y:S01]  /*13f0*/  LOP3.LUT R9, R9, 0x400, R10, 0xf8, !PT ;  /* 0x0000040009097812 */ /* 0x000fe200078ef80a */
[----:B------:R-:W-:-:S03]  /*1400*/  IMAD.SHL.U32 R10, R2, 0x10, RZ ;  /* 0x00000010020a7824 */ /* 0x000fc600078e00ff */
[----:B------:R-:W-:-:S04]  /*1410*/  LOP3.LUT R9, R9, 0x380, R14, 0xf8, !PT ;  /* 0x0000038009097812 */ /* 0x000fc800078ef80e */
[----:B------:R-:W-:Y:S01]  /*1420*/  LOP3.LUT R9, R9, 0x20, R10, 0xf8, !PT ;  /* 0x0000002009097812 */ /* 0x000fe200078ef80a */
[----:B------:R-:W-:-:S03]  /*1430*/  IMAD.U32 R10, RZ, RZ, UR12 ;  /* 0x0000000cff0a7e24 */ /* 0x000fc6000f8e00ff */
[----:B------:R-:W-:-:S05]  /*1440*/  SHF.R.U32.HI R9, RZ, 0x3, R9 ;  /* 0x00000003ff097819 */ /* 0x000fca0000011609 */
[----:B------:R-:W-:Y:S01]  /*1450*/  IMAD R9, R10, 0x800, R9 ;  /* 0x000008000a097824 */ /* 0x000fe200078e0209 */
[----:B-1----:R-:W-:Y:S06]  /*1460*/  @P0 BRA `(.L_x_17) ;  /* 0x0000000000080947 */ /* 0x002fec0003800000 */
[----:B------:R-:W1:Y:S02]  /*1470*/  SYNCS.PHASECHK.TRANS64.TRYWAIT P0, [UR8], R13 ;  /* 0x0000000dff0075a7 */ /* 0x000e640008000148 */
[----:B-1----:R-:W-:Y:S05]  /*1480*/  @!P0 BRA `(.L_x_18) ;  /* 0x0000004c00888947 */ /* 0x002fea0003800000 */
.L_x_17:
[----:B------:R-:W-:Y:S01]  /*1490*/  LDS R56, [R9+UR16+0x30180] ;  /* 0x0301801009387984 */ /* 0x000fe20008000800 */
[----:B------:R-:W-:Y:S02]  /*14a0*/  UIADD3 UR8, UR16, 0x18180, URZ ;  /* 0x0001818010087890 */ /* 0x000fe4000fffe03f */
[----:B------:R-:W-:Y:S01]  /*14b0*/  ULOP3.LUT UR9, UR7, 0x10000, URZ, 0xfc, !UPT ;  /* 0x0001000007097892 */ /* 0x000fe2000f8efc3f */
[----:B------:R-:W4:Y:S01]  /*14c0*/  LDS R57, [R9+UR16+0x30188] ;  /* 0x0301881009397984 */ /* 0x000f220008000800 */
[----:B------:R-:W-:Y:S01]  /*14d0*/  USHF.R.U32.HI UR8, URZ, 0x4, UR8 ;  /* 0x000000043f087899 */ /* 0x000fe20008011608 */
[----:B------:R-:W-:-:S03]  /*14e0*/  UMOV UR11, 0x40000040 ;  /* 0x40000040000b7882 */ /* 0x000fc60000000000 */
[----:B------:R-:W-:-:S04]  /*14f0*/  ULOP3.LUT UR8, UR8, 0x3fff, URZ, 0xc0, !UPT ;  /* 0x00003fff08087892 */ /* 0x000fc8000f8ec03f */
[----:B------:R-:W-:Y:S02]  /*1500*/  ULOP3.LUT UR10, UR8, 0x10000, URZ, 0xfc, !UPT ;  /* 0x00010000080a7892 */ /* 0x000fe4000f8efc3f */
[----:B------:R-:W-:Y:S02]  /*1510*/  ULEA UR8, UR12, UR9, 0x9 ;  /* 0x000000090c087291 */ /* 0x000fe4000f8e483f */
[----:B------:R-:W-:Y:S01]  /*1520*/  ULEA UR10, UR12, UR10, 0x9 ;  /* 0x0000000a0c0a7291 */ /* 0x000fe2000f8e483f */
[----:B------:R-:W-:Y:S01]  /*1530*/  UMOV UR9, 0x80000020 ;  /* 0x8000002000097882 */ /* 0x000fe20000000000 */
[----:B----4-:R-:W-:-:S07]  /*1540*/  WARPGROUP.ARRIVE ;  /* 0x00000000000079c5 */ /* 0x010fce0000000000 */
[----:B------:R-:W-:Y:S01]  /*1550*/  IGMMA.SP.64x64x64.S8.S8 R24, gdesc[UR8], R24, UP0, R56 ;  /* 0x02003800081879f1 */ /* 0x000fe2000bf41218 */
[----:B------:R-:W-:Y:S02]  /*1560*/  UIADD3 UR8, UR8, 0x2, URZ ;  /* 0x0000000208087890 */ /* 0x000fe4000fffe03f */
[----:B------:R-:W-:Y:S01]  /*1570*/  UIADD3 UR10, UR10, 0x4, URZ ;  /* 0x000000040a0a7890 */ /* 0x000fe2000fffe03f */
[----:B------:R-:W-:Y:S01]  /*1580*/  UMOV UR9, 0x80000020 ;  /* 0x8000002000097882 */ /* 0x000fe20000000000 */
[----:B------:R-:W-:-:S07]  /*1590*/  UMOV UR11, 0x40000040 ;  /* 0x40000040000b7882 */ /* 0x000fce0000000000 */
[----:B------:R-:W-:Y:S03]  /*15a0*/  IGMMA.SP.64x64x64.S8.S8 R24, gdesc[UR8], R24, R57, gsb0 ;  /* 0x02003900081879f1 */ /* 0x000fe60008041218 */
[----:B------:R-:W-:Y:S02]  /*15b0*/  WARPGROUP.DEPBAR.LE gsb0, 0x0 ;  /* 0x00008000000079c5 */ /* 0x000fe40000010000 */
[----:B------:R-:W-:Y:S05]  /*15c0*/  @!P1 BRA `(.L_x_19) ;  /* 0x0000000000049947 */ /* 0x000fea0003800000 */
[----:B------:R-:W-:Y:S01]  /*15d0*/  BPT.TRAP 0x1 ;  /* 0x000000040000795c */ /* 0x000fe20000300000 */
.L_x_19:
[----:B------:R-:W-:Y:S01]  /*15e0*/  ULEA UR8, UR13, UR16, 0x3 ;  /* 0x000000100d087291 */ /* 0x000fe2000f8e183f */
[----:B------:R-:W-:-:S03]  /*15f0*/  ISETP.GT.U32.AND P0, PT, R4, 0x1, PT ;  /* 0x000000010400780c */ /* 0x000fc60003f04070 */
[----:B------:R-:W-:-:S04]  /*1600*/  UIADD3 UR8, UR8, 0x60, URZ ;  /* 0x0000006008087890 */ /* 0x000fc8000fffe03f */
[----:B------:R-:W-:-:S09]  /*1610*/  UPRMT UR8, URZ, 0x654, UR8 ;  /* 0x000006543f087896 */ /* 0x000fd20008000008 */
[----:B------:R-:W-:Y:S01]  /*1620*/  SYNCS.ARRIVE.TRANS64.RED.A1T0 RZ, [UR8], RZ ;  /* 0x000000ffffff79a7 */ /* 0x000fe20008100408 */
[----:B------:R-:W-:Y:S05]  /*1630*/  @P0 BRA `(.L_x_20) ;  /* 0x0000000000040947 */ /* 0x000fea0003800000 */
[----:B------:R-:W-:Y:S01]  /*1640*/  BPT.TRAP 0x1 ;  /* 0x000000040000795c */ /* 0x000fe20000300000 */
.L_x_20:
[----:B------:R-:W-:Y:S01]  /*1650*/  UIADD3 UR12, UR12, 0x1, URZ ;  /* 0x000000010c0c7890 */ /* 0x000fe2000fffe03f */
[C---:B------:R-:W-:Y:S01]  /*1660*/  ISETP.GT.AND P0, PT, R8.reuse, 0x1, PT ;  /* 0x000000010800780c */ /* 0x040fe20003f04270 */
[----:B------:R-:W-:Y:S01]  /*1670*/  UIADD3 UR13, UR13, 0x1, URZ ;  /* 0x000000010d0d7890 */ /* 0x000fe2000fffe03f */
[----:B------:R-:W-:Y:S01]  /*1680*/  VIADD R8, R8, 0xffffffff ;  /* 0xffffffff08087836 */ /* 0x000fe20000000000 */
[----:B------:R-:W-:Y:S02]  /*1690*/  UISETP.NE.AND UP0, UPT, UR12, 0xc, UPT ;  /* 0x0000000c0c00788c */ /* 0x000fe4000bf05270 */
[----:B------:R-:W-:Y:S02]  /*16a0*/  UISETP.NE.AND UP1, UPT, UR13, 0xc, UPT ;  /* 0x0000000c0d00788c */ /* 0x000fe4000bf25270 */
[----:B------:R-:W-:Y:S02]  /*16b0*/  USEL UR8, URZ, 0x1, UP0 ;  /* 0x000000013f087887 */ /* 0x000fe40008000000 */
[----:B------:R-:W-:-:S02]  /*16c0*/  USEL UR12, UR12, URZ, UP0 ;  /* 0x0000003f0c0c7287 */ /* 0x000fc40008000000 */
[----:B------:R-:W-:Y:S02]  /*16d0*/  USEL UR13, UR13, URZ, UP1 ;  /* 0x0000003f0d0d7287 */ /* 0x000fe40008800000 */
[----:B------:R-:W-:Y:S01]  /*16e0*/  UPLOP3.LUT UP0, UPT, UPT, UPT, UPT, 0x80, 0x0 ;  /* 0x000000000000789c */ /* 0x000fe20003f0f070 */
[----:B------:R-:W-:Y:S01]  /*16f0*/  LOP3.LUT R15, R15, UR8, RZ, 0x3c, !PT ;  /* 0x000000080f0f7c12 */ /* 0x000fe2000f8e3cff */
[----:B------:R-:W-:Y:S09]  /*1700*/  @P0 BRA `(.L_x_21) ;  /* 0xfffffff800fc0947 */ /* 0x000ff2000383ffff */
.L_x_14:
[----:B------:R-:W4:Y:S01]  /*1710*/  LDC R18, c[0x0][0x288] ;  /* 0x0000a200ff127b82 */ /* 0x000f220000000800 */
[----:B------:R-:W-:Y:S01]  /*1720*/  LOP3.LUT R8, R2, 0x60, RZ, 0xc0, !PT ;  /* 0x0000006002087812 */ /* 0x000fe200078ec0ff */
[----:B------:R-:W-:Y:S01]  /*1730*/  IMAD.SHL.U32 R19, R16, 0x40, RZ ;  /* 0x0000004010137824 */ /* 0x000fe200078e00ff */
[----:B------:R-:W-:Y:S01]  /*1740*/  SHF.R.U32.HI R9, RZ, 0x2, R2 ;  /* 0x00000002ff097819 */ /* 0x000fe20000011602 */
[----:B------:R-:W-:Y:S01]  /*1750*/  UIADD3 UR5, UR6, UR5, URZ ;  /* 0x0000000506057290 */ /* 0x000fe2000fffe03f */
[----:B------:R-:W-:Y:S01]  /*1760*/  SHF.R.U32.HI R8, RZ, 0x5, R8 ;  /* 0x00000005ff087819 */ /* 0x000fe20000011608 */
[----:B------:R-:W-:Y:S01]  /*1770*/  IMAD.SHL.U32 R14, R12, 0x80, RZ ;  /* 0x000000800c0e7824 */ /* 0x000fe200078e00ff */
[----:B------:R-:W-:Y:S01]  /*1780*/  LOP3.LUT R9, R9, 0x7, RZ, 0xc0, !PT ;  /* 0x0000000709097812 */ /* 0x000fe200078ec0ff */
[----:B------:R-:W-:Y:S01]  /*1790*/  UISETP.GT.U32.AND UP0, UPT, UR5, 0xb, UPT ;  /* 0x0000000b0500788c */ /* 0x000fe2000bf04070 */
[----:B01----:R-:W-:Y:S01]  /*17a0*/  SHF.R.U32.HI R13, RZ, 0x1, R2 ;  /* 0x00000001ff0d7819 */ /* 0x003fe20000011602 */
[----:B------:R-:W-:Y:S01]  /*17b0*/  IMAD.SHL.U32 R10, R8, 0x10, RZ ;  /* 0x00000010080a7824 */ /* 0x000fe200078e00ff */
[----:B------:R-:W-:Y:S01]  /*17c0*/  SHF.R.S32.HI R20, RZ, 0x1f, R11 ;  /* 0x0000001fff147819 */ /* 0x000fe2000001140b */
[----:B------:R-:W-:Y:S01]  /*17d0*/  ULDC UR12, c[0x0][0x284] ;  /* 0x0000a100000c7ab9 */ /* 0x000fe20000000800 */
[----:B------:R-:W-:Y:S01]  /*17e0*/  ULDC.64 UR10, c[0x0][0x6d0] ;  /* 0x0001b400000a7ab9 */ /* 0x000fe20000000a00 */
[----:B------:R-:W-:Y:S01]  /*17f0*/  UISETP.LT.U32.AND UP0, UPT, UR6, 0xc, UP0 ;  /* 0x0000000c0600788c */ /* 0x000fe20008701070 */
[--C-:B------:R-:W-:Y:S01]  /*1800*/  LOP3.LUT R10, R10, 0xfffffff0, R9.reuse, 0xe2, !PT ;  /* 0xfffffff00a0a7812 */ /* 0x100fe200078ee209 */
[----:B------:R-:W-:Y:S01]  /*1810*/  IMAD R9, R8, -0x10, -R9 ;  /* 0xfffffff008097824 */ /* 0x000fe200078e0a09 */
[----:B------:R-:W-:Y:S01]  /*1820*/  LOP3.LUT R8, R3, 0x1, RZ, 0xc0, !PT ;  /* 0x0000000103087812 */ /* 0x000fe200078ec0ff */
[----:B------:R-:W-:Y:S01]  /*1830*/  UISETP.GE.U32.AND UP1, UPT, UR6, 0xc, UPT ;  /* 0x0000000c0600788c */ /* 0x000fe2000bf26070 */
[----:B------:R-:W-:Y:S01]  /*1840*/  LOP3.LUT R13, R10, 0x40, R13, 0xf8, !PT ;  /* 0x000000400a0d7812 */ /* 0x000fe200078ef80d */
[----:B------:R-:W-:Y:S01]  /*1850*/  UIMAD.WIDE.U32 UR8, UR5, -0x55555555, URZ ;  /* 0xaaaaaaab050878a5 */ /* 0x000fe2000f8e003f */
[----:B------:R-:W-:Y:S01]  /*1860*/  LOP3.LUT R10, R2, 0x3, RZ, 0xc0, !PT ;  /* 0x00000003020a7812 */ /* 0x000fe200078ec0ff */
[----:B------:R-:W-:Y:S01]  /*1870*/  IMAD R17, R8, -0x40, R9 ;  /* 0xffffffc008117824 */ /* 0x000fe200078e0209 */
[----:B------:R-:W-:Y:S01]  /*1880*/  LOP3.LUT R12, R13, R14, RZ, 0xfc, !PT ;  /* 0x0000000e0d0c7212 */ /* 0x000fe200078efcff */
[----:B------:R-:W-:Y:S01]  /*1890*/  IMAD R8, R20, UR10, RZ ;  /* 0x0000000a14087c24 */ /* 0x000fe2000f8e02ff */
[----:B----4-:R-:W-:Y:S01]  /*18a0*/  ISETP.GE.AND P0, PT, R19, R18, PT ;  /* 0x000000121300720c */ /* 0x010fe20003f06270 */
[----:B------:R-:W-:Y:S01]  /*18b0*/  USEL UR7, URZ, 0x1, !UP0 ;  /* 0x000000013f077887 */ /* 0x000fe2000c000000 */
[----:B------:R-:W-:Y:S01]  /*18c0*/  SHF.R.S32.HI R13, RZ, 0x1f, R12 ;  /* 0x0000001fff0d7819 */ /* 0x000fe2000001140c */
[C---:B------:R-:W-:Y:S01]  /*18d0*/  IMAD R15, R11.reuse, UR11, R8 ;  /* 0x0000000b0b0f7c24 */ /* 0x040fe2000f8e0208 */
[----:B------:R-:W-:Y:S01]  /*18e0*/  ISETP.GE.OR P0, PT, R14, UR12, P0 ;  /* 0x0000000c0e007c0c */ /* 0x000fe20008706670 */
[----:B------:R-:W-:Y:S01]  /*18f0*/  USHF.R.U32.HI UR8, URZ, 0x3, UR9 ;  /* 0x000000033f087899 */ /* 0x000fe20008011609 */
[----:B------:R-:W-:Y:S01]  /*1900*/  IMAD R10, R10, -0x2, R18 ;  /* 0xfffffffe0a0a7824 */ /* 0x000fe200078e0212 */
[----:B------:R-:W-:Y:S01]  /*1910*/  ULOP3.LUT UR4, UR4, UR7, URZ, 0x3c, !UPT ;  /* 0x0000000704047292 */ /* 0x000fe2000f8e3c3f */
[----:B------:R-:W-:Y:S01]  /*1920*/  IMAD.WIDE.U32 R8, R11, UR10, R12 ;  /* 0x0000000a0b087c25 */ /* 0x000fe2000f8e000c */
[----:B------:R-:W-:Y:S01]  /*1930*/  UIMAD UR5, UR8, -0xc, UR5 ;  /* 0xfffffff4080578a4 */ /* 0x000fe2000f8e0205 */
[----:B------:R-:W-:-:S02]  /*1940*/  WARPGROUP.DEPBAR.LE gsb0, 0x0 ;  /* 0x00008000000079c5 */ /* 0x000fc40000010000 */
[----:B------:R-:W-:Y:S01]  /*1950*/  IMAD.IADD R15, R9, 0x1, R15 ;  /* 0x00000001090f7824 */ /* 0x000fe200078e020f */
[----:B------:R-:W-:Y:S01]  /*1960*/  @UP1 ULOP3.LUT UR4, UR4, 0x1, UR8, 0x78, !UPT ;  /* 0x0000000104041892 */ /* 0x000fe2000f8e7808 */
[----:B------:R-:W-:Y:S01]  /*1970*/  IADD3 R9, -R14, UR12, R17 ;  /* 0x0000000c0e097c10 */ /* 0x000fe2000fffe111 */
[----:B------:R-:W-:Y:S02]  /*1980*/  IMAD.MOV.U32 R14, RZ, RZ, R8 ;  /* 0x000000ffff0e7224 */ /* 0x000fe400078e0008 */
[----:B------:R-:W-:Y:S02]  /*1990*/  IMAD.IADD R10, R10, 0x1, -R19 ;  /* 0x000000010a0a7824 */ /* 0x000fe400078e0a13 */
[----:B------:R-:W-:Y:S01]  /*19a0*/  IMAD.MOV.U32 R8, RZ, RZ, -0x1 ;  /* 0xffffffffff087424 */ /* 0x000fe200078e00ff */
[----:B------:R-:W-:Y:S06]  /*19b0*/  @P0 BRA `(.L_x_22) ;  /* 0x0000002400900947 */ /* 0x000fec0003800000 */
[----:B------:R-:W0:Y:S01]  /*19c0*/  LDC.64 R62, c[0x0][0x6c8] ;  /* 0x0001b200ff3e7b82 */ /* 0x000e220000000a00 */
[----:B------:R-:W-:Y:S01]  /*19d0*/  IMAD.WIDE R16, R16, 0x40, RZ ;  /* 0x0000004010107825 */ /* 0x000fe200078e02ff */
[----:B---3-5:R-:W-:Y:S01]  /*19e0*/  ISETP.NE.AND P1, PT, R7, RZ, PT ;  /* 0x000000ff0700720c */ /* 0x028fe20003f25270 */
[----:B------:R-:W-:Y:S01]  /*19f0*/  BSSY B0, `(.L_x_22) ;  /* 0x0000260000007945 */ /* 0x000fe20003800000 */
[----:B------:R-:W-:Y:S01]  /*1a00*/  ISETP.GT.AND P0, PT, R10, RZ, PT ;  /* 0x000000ff0a00720c */ /* 0x000fe20003f04270 */
[----:B------:R-:W-:-:S03]  /*1a10*/  IMAD.SHL.U32 R19, R2, 0x2, RZ ;  /* 0x0000000202137824 */ /* 0x000fc600078e00ff */
[----:B------:R-:W-:Y:S02]  /*1a20*/  ISETP.GT.AND P5, PT, R9, RZ, P0 ;  /* 0x000000ff0900720c */ /* 0x000fe400007a4270 */
[----:B------:R-:W-:Y:S01]  /*1a30*/  LOP3.LUT R65, R16, 0x6, R19, 0xf8, !PT ;  /* 0x0000000610417812 */ /* 0x000fe200078ef813 */
[----:B0-----:R-:W-:-:S04]  /*1a40*/  IMAD R18, R17, R62, RZ ;  /* 0x0000003e11127224 */ /* 0x001fc800078e02ff */
[----:B------:R-:W-:-:S04]  /*1a50*/  IMAD.WIDE.U32 R22, R65, R62, R14 ;  /* 0x0000003e41167225 */ /* 0x000fc800078e000e */
[----:B------:R-:W-:-:S04]  /*1a60*/  IMAD R15, R65, R63, R18 ;  /* 0x0000003f410f7224 */ /* 0x000fc800078e0212 */
[----:B------:R-:W-:Y:S01]  /*1a70*/  IMAD.IADD R67, R23, 0x1, R15 ;  /* 0x0000000117437824 */ /* 0x000fe200078e020f */
[----:B------:R-:W-:Y:S06]  /*1a80*/  @!P1 BRA `(.L_x_23) ;  /* 0x00000018009c9947 */ /* 0x000fec0003800000 */
[----:B------:R-:W-:Y:S01]  /*1a90*/  ULDC.64 UR8, c[0x0][0x6b8] ;  /* 0x0001ae0000087ab9 */ /* 0x000fe20000000a00 */
[----:B------:R-:W-:Y:S01]  /*1aa0*/  ULDC.64 UR12, c[0x0][0x6b0] ;  /* 0x0001ac00000c7ab9 */ /* 0x000fe20000000a00 */
[----:B------:R-:W-:Y:S01]  /*1ab0*/  IMAD R14, R20, UR8, RZ ;  /* 0x00000008140e7c24 */ /* 0x000fe2000f8e02ff */
[----:B------:R-:W-:Y:S01]  /*1ac0*/  ULDC.64 UR16, c[0x0][0x6a8] ;  /* 0x0001aa0000107ab9 */ /* 0x000fe20000000a00 */
[----:B------:R-:W-:Y:S01]  /*1ad0*/  IMAD R16, R17, UR12, RZ ;  /* 0x0000000c11107c24 */ /* 0x000fe2000f8e02ff */
[----:B------:R-:W0:Y:S01]  /*1ae0*/  LDC.64 R20, c[0x0][0x6b0] ;  /* 0x0001ac00ff147b82 */ /* 0x000e220000000a00 */
[----:B------:R-:W-:Y:S01]  /*1af0*/  IMAD.WIDE.U32 R56, R11, UR8, R12 ;  /* 0x000000080b387c25 */ /* 0x000fe2000f8e000c */
[----:B------:R-:W-:-:S03]  /*1b00*/  ULDC.64 UR10, c[0x0][0x6c0] ;  /* 0x0001b000000a7ab9 */ /* 0x000fc60000000a00 */
[----:B------:R-:W-:Y:S02]  /*1b10*/  IMAD R59, R11, UR9, R14 ;  /* 0x000000090b3b7c24 */ /* 0x000fe4000f8e020e */
[----:B------:R-:W-:Y:S02]  /*1b20*/  IMAD R61, R65, UR13, R16 ;  /* 0x0000000d413d7c24 */ /* 0x000fe4000f8e0210 */
[----:B------:R-:W-:Y:S02]  /*1b30*/  IMAD.IADD R17, R57, 0x1, R59 ;  /* 0x0000000139117824 */ /* 0x000fe400078e023b */
[----:B------:R-:W-:-:S04]  /*1b40*/  IMAD.MOV.U32 R16, RZ, RZ, R56 ;  /* 0x000000ffff107224 */ /* 0x000fc800078e0038 */
[----:B------:R-:W-:-:S04]  /*1b50*/  IMAD.WIDE.U32 R14, R65, UR12, R16 ;  /* 0x0000000c410e7c25 */ /* 0x000fc8000f8e0010 */
[----:B------:R-:W-:Y:S01]  /*1b60*/  IMAD.IADD R15, R15, 0x1, R61 ;  /* 0x000000010f0f7824 */ /* 0x000fe200078e023d */
[----:B------:R-:W-:-:S04]  /*1b70*/  LEA R18, P1, R14, UR16, 0x2 ;  /* 0x000000100e127c11 */ /* 0x000fc8000f8210ff */
[----:B------:R-:W-:-:S05]  /*1b80*/  LEA.HI.X R19, R14, UR17, R15, 0x2, P1 ;  /* 0x000000110e137c11 */ /* 0x000fca00088f140f */
[----:B------:R-:W3:Y:S01]  /*1b90*/  @P5 LDG.E.LTC128B R60, desc[UR14][R18.64] ;  /* 0x0000000e123c5981 */ /* 0x000ee2000c1e1920 */
[C---:B------:R-:W-:Y:S01]  /*1ba0*/  LEA R14, P1, R22.reuse, UR10, 0x2 ;  /* 0x0000000a160e7c11 */ /* 0x040fe2000f8210ff */
[----:B0-----:R-:W-:Y:S01]  /*1bb0*/  IMAD.WIDE.U32 R20, R65, UR12, R20 ;  /* 0x0000000c41147c25 */ /* 0x001fe2000f8e0014 */
[----:B------:R-:W-:Y:S01]  /*1bc0*/  BSSY B1, `(.L_x_24) ;  /* 0x0000014000017945 */ /* 0x000fe20003800000 */
[----:B------:R-:W-:Y:S02]  /*1bd0*/  ISETP.GT.AND P0, PT, R9, 0x8, P0 ;  /* 0x000000080900780c */ /* 0x000fe40000704270 */
[----:B------:R-:W-:Y:S02]  /*1be0*/  LEA.HI.X R15, R22, UR11, R67, 0x2, P1 ;  /* 0x0000000b160f7c11 */ /* 0x000fe400088f1443 */
[----:B------:R-:W-:Y:S02]  /*1bf0*/  ISETP.GT.AND P1, PT, R10, 0x1, PT ;  /* 0x000000010a00780c */ /* 0x000fe40003f24270 */
[----:B------:R-:W-:-:S02]  /*1c00*/  IADD3 R57, P2, R56, R20, RZ ;  /* 0x0000001438397210 */ /* 0x000fc40007f5e0ff */
[----:B------:R-:W-:Y:S02]  /*1c10*/  IADD3 R56, P4, R12, R20, RZ ;  /* 0x000000140c387210 */ /* 0x000fe40007f9e0ff */
[----:B------:R-:W-:Y:S01]  /*1c20*/  LEA R20, P6, R62, R14, 0x2 ;  /* 0x0000000e3e147211 */ /* 0x000fe200078c10ff */
[----:B---3--:R-:W-:-:S04]  /*1c30*/  IMAD R23, R60, R7, RZ ;  /* 0x000000073c177224 */ /* 0x008fc800078e02ff */
[----:B--2---:R-:W-:Y:S02]  /*1c40*/  IMAD R67, R24, R6, R23 ;  /* 0x0000000618437224 */ /* 0x004fe400078e0217 */
[----:B------:R-:W-:-:S03]  /*1c50*/  IMAD.WIDE.U32 R22, R65, UR12, R12 ;  /* 0x0000000c41167c25 */ /* 0x000fc6000f8e000c */
[----:B------:R0:W-:Y:S01]  /*1c60*/  @P5 STG.E desc[UR14][R14.64], R67 ;  /* 0x000000430e005986 */ /* 0x0001e2000c10190e */
[----:B------:R-:W-:Y:S01]  /*1c70*/  ISETP.GT.AND P5, PT, R9, RZ, P1 ;  /* 0x000000ff0900720c */ /* 0x000fe20000fa4270 */
[C---:B------:R-:W-:Y:S02]  /*1c80*/  IMAD.IADD R65, R61.reuse, 0x1, R21 ;  /* 0x000000013d417824 */ /* 0x040fe400078e0215 */
[----:B------:R-:W-:Y:S02]  /*1c90*/  IMAD.IADD R23, R61, 0x1, R23 ;  /* 0x000000013d177824 */ /* 0x000fe400078e0217 */
[----:B------:R-:W-:Y:S01]  /*1ca0*/  IMAD.X R24, R65, 0x1, R17, P2 ;  /* 0x0000000141187824 */ /* 0x000fe200010e0611 */
[----:B------:R-:W-:Y:S01]  /*1cb0*/  LEA R16, P2, R57, UR16, 0x2 ;  /* 0x0000001039107c11 */ /* 0x000fe2000f8410ff */
[----:B------:R-:W-:-:S03]  /*1cc0*/  IMAD.WIDE.U32 R22, R11, UR8, R22 ;  /* 0x000000080b167c25 */ /* 0x000fc6000f8e0016 */
[----:B------:R-:W-:-:S03]  /*1cd0*/  LEA.HI.X R17, R57, UR17, R24, 0x2, P2 ;  /* 0x0000001139117c11 */ /* 0x000fc600090f1418 */
[----:B0-----:R-:W-:Y:S06]  /*1ce0*/  @!P5 BRA `(.L_x_25) ;  /* 0x000000000004d947 */ /* 0x001fec0003800000 */
[----:B------:R0:W5:Y:S02]  /*1cf0*/  LDG.E.LTC128B R60, desc[UR14][R16.64] ;  /* 0x0000000e103c7981 */ /* 0x000164000c1e1920 */
.L_x_25:
[----:B------:R-:W-:Y:S05]  /*1d00*/  BSYNC B1 ;  /* 0x0000000000017941 */ /* 0x000fea0003800000 */
.L_x_24:
[----:B-----5:R-:W-:Y:S01]  /*1d10*/  IMAD R12, R60, R7, RZ ;  /* 0x000000073c0c7224 */ /* 0x020fe200078e02ff */
[----:B------:R-:W-:Y:S01]  /*1d20*/  LEA.HI.X R21, R62, R15, R63, 0x2, P6 ;  /* 0x0000000f3e157211 */ /* 0x000fe200030f143f */
[----:B------:R-:W-:Y:S01]  /*1d30*/  IMAD.IADD R23, R59, 0x1, R23 ;  /* 0x000000013b177824 */ /* 0x000fe200078e0217 */
[C---:B------:R-:W-:Y:S01]  /*1d40*/  LEA R24, P2, R22.reuse, UR16, 0x2 ;  /* 0x0000001016187c11 */ /* 0x040fe2000f8410ff */
[----:B------:R-:W-:Y:S01]  /*1d50*/  IMAD R61, R25, R6, R12 ;  /* 0x00000006193d7224 */ /* 0x000fe200078e020c */
[----:B------:R-:W-:Y:S01]  /*1d60*/  BSSY B1, `(.L_x_26) ;  /* 0x0000006000017945 */ /* 0x000fe20003800000 */
[----:B------:R-:W-:Y:S01]  /*1d70*/  IMAD.X R57, R13, 0x1, R65, P4 ;  /* 0x000000010d397824 */ /* 0x000fe200020e0641 */
[----:B------:R-:W-:Y:S02]  /*1d80*/  LEA.HI.X R25, R22, UR17, R23, 0x2, P2 ;  /* 0x0000001116197c11 */ /* 0x000fe400090f1417 */
[----:B------:R1:W-:Y:S01]  /*1d90*/  @P5 STG.E desc[UR14][R20.64], R61 ;  /* 0x0000003d14005986 */ /* 0x0003e2000c10190e */
[----:B------:R-:W-:Y:S06]  /*1da0*/  @!P0 BRA `(.L_x_27) ;  /* 0x0000000000048947 */ /* 0x000fec0003800000 */
[----:B------:R2:W5:Y:S02]  /*1db0*/  LDG.E.LTC128B R60, desc[UR14][R24.64+0x20] ;  /* 0x0000200e183c7981 */ /* 0x000564000c1e1920 */
.L_x_27:
[----:B------:R-:W-:Y:S05]  /*1dc0*/  BSYNC B1 ;  /* 0x0000000000017941 */ /* 0x000fea0003800000 */
.L_x_26:
[----:B------:R-:W-:Y:S01]  /*1dd0*/  IMAD.WIDE.U32 R12, R11, UR8, R56 ;  /* 0x000000080b0c7c25 */ /* 0x000fe2000f8e0038 */
[----:B------:R-:W-:Y:S01]  /*1de0*/  ISETP.GT.AND P1, PT, R9, 0x8, P1 ;  /* 0x000000080900780c */ /* 0x000fe20000f24270 */
[----:B------:R-:W-:Y:S01]  /*1df0*/  USHF.L.U64.HI UR10, UR12, 0x5, UR13 ;  /* 0x000000050c0a7899 */ /* 0x000fe2000801020d */
[----:B------:R-:W-:Y:S01]  /*1e00*/  ISETP.GT.AND P2, PT, R10, 0x8, PT ;  /* 0x000000080a00780c */ /* 0x000fe20003f44270 */
[----:B-----5:R-:W-:Y:S01]  /*1e10*/  IMAD R23, R60, R7, RZ ;  /* 0x000000073c177224 */ /* 0x020fe200078e02ff */
[----:B------:R-:W-:Y:S01]  /*1e20*/  LEA R22, P5, R12, UR16, 0x2 ;  /* 0x000000100c167c11 */ /* 0x000fe2000f8a10ff */
[----:B------:R-:W-:Y:S01]  /*1e30*/  IMAD.IADD R11, R59, 0x1, R13 ;  /* 0x000000013b0b7824 */ /* 0x000fe200078e020d */
[----:B------:R-:W-:Y:S01]  /*1e40*/  USHF.L.U32 UR9, UR12, 0x5, URZ ;  /* 0x000000050c097899 */ /* 0x000fe2000800063f */
[----:B--2---:R-:W-:Y:S01]  /*1e50*/  IMAD R25, R26, R6, R23 ;  /* 0x000000061a197224 */ /* 0x004fe200078e0217 */
[----:B------:R-:W-:Y:S01]  /*1e60*/  BSSY B1, `(.L_x_28) ;  /* 0x0000008000017945 */ /* 0x000fe20003800000 */
[----:B------:R-:W-:Y:S01]  /*1e70*/  @P0 IMAD.MOV.U32 R13, RZ, RZ, R15 ;  /* 0x000000ffff0d0224 */ /* 0x000fe200078e000f */
[----:B------:R-:W-:Y:S01]  /*1e80*/  LEA.HI.X R23, R12, UR17, R11, 0x2, P5 ;  /* 0x000000110c177c11 */ /* 0x000fe2000a8f140b */
[----:B------:R-:W-:Y:S01]  /*1e90*/  @P0 IMAD.MOV.U32 R12, RZ, RZ, R14 ;  /* 0x000000ffff0c0224 */ /* 0x000fe200078e000e */
[----:B------:R-:W-:-:S04]  /*1ea0*/  ISETP.GT.AND P4, PT, R9, RZ, P2 ;  /* 0x000000ff0900720c */ /* 0x000fc80001784270 */
[----:B------:R2:W-:Y:S01]  /*1eb0*/  @P0 STG.E desc[UR14][R12.64+0x20], R25 ;  /* 0x000020190c000986 */ /* 0x0005e2000c10190e */
[----:B------:R-:W-:Y:S08]  /*1ec0*/  @!P1 BRA `(.L_x_29) ;  /* 0x0000000000049947 */ /* 0x000ff00003800000 */
[----:B------:R3:W5:Y:S02]  /*1ed0*/  LDG.E.LTC128B R60, desc[UR14][R22.64+0x20] ;  /* 0x0000200e163c7981 */ /* 0x000764000c1e1920 */
.L_x_29:
[----:B------:R-:W-:Y:S05]  /*1ee0*/  BSYNC B1 ;  /* 0x0000000000017941 */ /* 0x000fea0003800000 */
.L_x_28:
[----:B-----5:R-:W-:Y:S01]  /*1ef0*/  IMAD R11, R60, R7, RZ ;  /* 0x000000073c0b7224 */ /* 0x020fe200078e02ff */
[----:B---3--:R-:W-:-:S03]  /*1f00*/  IADD3 R22, P0, R18, UR9, RZ ;  /* 0x0000000912167c10 */ /* 0x008fc6000ff1e0ff */
[----:B------:R-:W-:Y:S01]  /*1f10*/  IMAD R57, R27, R6, R11 ;  /* 0x000000061b397224 */ /* 0x000fe200078e020b */
[----:B------:R-:W-:-:S04]  /*1f20*/  IADD3.X R23, R19, UR10, RZ, P0, !PT ;  /* 0x0000000a13177c10 */ /* 0x000fc800087fe4ff */
[----:B------:R3:W-:Y:S04]  /*1f30*/  @P1 STG.E desc[UR14][R20.64+0x20], R57 ;  /* 0x0000203914001986 */ /* 0x0007e8000c10190e */
[----:B------:R-:W4:Y:S01]  /*1f40*/  @P4 LDG.E.LTC128B R60, desc[UR14][R22.64] ;  /* 0x0000000e163c4981 */ /* 0x000f22000c1e1920 */
[C---:B------:R-:W-:Y:S01]  /*1f50*/  IMAD.SHL.U32 R59, R62.reuse, 0x20, RZ ;  /* 0x000000203e3b7824 */ /* 0x040fe200078e00ff */
[----:B--2---:R-:W-:Y:S01]  /*1f60*/  SHF.L.U64.HI R13, R62, 0x5, R63 ;  /* 0x000000053e0d7819 */ /* 0x004fe2000001023f */
[----:B------:R-:W-:Y:S01]  /*1f70*/  BSSY B1, `(.L_x_30) ;  /* 0x000000c000017945 */ /* 0x000fe20003800000 */
[----:B------:R-:W-:Y:S02]  /*1f80*/  ISETP.GT.AND P0, PT, R10, 0x9, PT ;  /* 0x000000090a00780c */ /* 0x000fe40003f04270 */
[----:B------:R-:W-:-:S02]  /*1f90*/  IADD3 R24, P5, R59, R14, RZ ;  /* 0x0000000e3b187210 */ /* 0x000fc40007fbe0ff */
[----:B------:R-:W-:-:S03]  /*1fa0*/  ISETP.GT.AND P1, PT, R9, RZ, P0 ;  /* 0x000000ff0900720c */ /* 0x000fc60000724270 */
[----:B------:R-:W-:Y:S01]  /*1fb0*/  IMAD.X R25, R13, 0x1, R15, P5 ;  /* 0x000000010d197824 */ /* 0x000fe200028e060f */
[----:B------:R-:W-:-:S04]  /*1fc0*/  IADD3 R26, P5, R16, UR9, RZ ;  /* 0x00000009101a7c10 */ /* 0x000fc8000ffbe0ff */
[----:B------:R-:W-:Y:S01]  /*1fd0*/  IADD3.X R27, R17, UR10, RZ, P5, !PT ;  /* 0x0000000a111b7c10 */ /* 0x000fe2000affe4ff */
[----:B----4-:R-:W-:-:S04]  /*1fe0*/  IMAD R11, R60, R7, RZ ;  /* 0x000000073c0b7224 */ /* 0x010fc800078e02ff */
[----:B------:R-:W-:-:S05]  /*1ff0*/  IMAD R11, R28, R6, R11 ;  /* 0x000000061c0b7224 */ /* 0x000fca00078e020b */
[----:B------:R3:W-:Y:S01]  /*2000*/  @P4 STG.E desc[UR14][R24.64], R11 ;  /* 0x0000000b18004986 */ /* 0x0007e2000c10190e */
[----:B------:R-:W-:Y:S05]  /*2010*/  @!P1 BRA `(.L_x_31) ;  /* 0x0000000000049947 */ /* 0x000fea0003800000 */
[----:B------:R2:W5:Y:S02]  /*2020*/  LDG.E.LTC128B R60, desc[UR14][R26.64] ;  /* 0x0000000e1a3c7981 */ /* 0x000564000c1e1920 */
.L_x_31:
[----:B------:R-:W-:Y:S05]  /*2030*/  BSYNC B1 ;  /* 0x0000000000017941 */ /* 0x000fea0003800000 */
.L_x_30:
[----:B------:R-:W-:Y:S01]  /*2040*/  UIADD3 UR7, UP0, UR9, 0x20, URZ ;  /* 0x0000002009077890 */ /* 0x000fe2000ff1e03f */
[----:B------:R-:W-:Y:S01]  /*2050*/  ISETP.GT.AND P2, PT, R9, 0x8, P2 ;  /* 0x000000080900780c */ /* 0x000fe20001744270 */
[----:B---3-5:R-:W-:Y:S01]  /*2060*/  IMAD R11, R60, R7, RZ ;  /* 0x000000073c0b7224 */ /* 0x028fe200078e02ff */
[----:B------:R-:W-:Y:S01]  /*2070*/  IADD3 R56, P4, R59, R20, RZ ;  /* 0x000000143b387210 */ /* 0x000fe20007f9e0ff */
[----:B------:R-:W-:Y:S02]  /*2080*/  UIADD3.X UR8, URZ, UR10, URZ, UP0, !UPT ;  /* 0x0000000a3f087290 */ /* 0x000fe400087fe43f */
[----:B------:R-:W-:Y:S01]  /*2090*/  IADD3 R18, P5, R18, UR7, RZ ;  /* 0x0000000712127c10 */ /* 0x000fe2000ffbe0ff */
[----:B-1----:R-:W-:Y:S02]  /*20a0*/  IMAD R61, R29, R6, R11 ;  /* 0x000000061d3d7224 */ /* 0x002fe400078e020b */
[----:B------:R-:W-:Y:S01]  /*20b0*/  IMAD.X R57, R13, 0x1, R21, P4 ;  /* 0x000000010d397824 */ /* 0x000fe200020e0615 */
[----:B------:R-:W-:-:S04]  /*20c0*/  IADD3.X R19, R19, UR8, RZ, P5, !PT ;  /* 0x0000000813137c10 */ /* 0x000fc8000affe4ff */
[----:B------:R1:W-:Y:S04]  /*20d0*/  @P1 STG.E desc[UR14][R56.64], R61 ;  /* 0x0000003d38001986 */ /* 0x0003e8000c10190e */
[----:B------:R-:W3:Y:S01]  /*20e0*/  @P2 LDG.E.LTC128B R60, desc[UR14][R18.64] ;  /* 0x0000000e123c2981 */ /* 0x000ee2000c1e1920 */
[----:B------:R-:W-:Y:S01]  /*20f0*/  IADD3 R12, P1, R59, 0x20, RZ ;  /* 0x000000203b0c7810 */ /* 0x000fe20007f3e0ff */
[----:B------:R-:W-:Y:S01]  /*2100*/  BSSY B1, `(.L_x_32) ;  /* 0x000000c000017945 */ /* 0x000fe20003800000 */
[----:B------:R-:W-:Y:S02]  /*2110*/  ISETP.GT.AND P4, PT, R9, 0x8, P0 ;  /* 0x000000080900780c */ /* 0x000fe40000784270 */
[----:B------:R-:W-:Y:S01]  /*2120*/  IADD3 R14, P5, R12, R14, RZ ;  /* 0x0000000e0c0e7210 */ /* 0x000fe20007fbe0ff */
[----:B------:R-:W-:Y:S01]  /*2130*/  IMAD.X R11, RZ, RZ, R13, P1 ;  /* 0x000000ffff0b7224 */ /* 0x000fe200008e060d */
[----:B0-----:R-:W-:-:S03]  /*2140*/  IADD3 R16, P0, R16, UR7, RZ ;  /* 0x0000000710107c10 */ /* 0x001fc6000ff1e0ff */
[----:B------:R-:W-:Y:S01]  /*2150*/  IMAD.X R15, R11, 0x1, R15, P5 ;  /* 0x000000010b0f7824 */ /* 0x000fe200028e060f */
[----:B------:R-:W-:Y:S01]  /*2160*/  IADD3.X R17, R17, UR8, RZ, P0, !PT ;  /* 0x0000000811117c10 */ /* 0x000fe200087fe4ff */
[----:B---3--:R-:W-:-:S04]  /*2170*/  IMAD R29, R60, R7, RZ ;  /* 0x000000073c1d7224 */ /* 0x008fc800078e02ff */
[----:B------:R-:W-:-:S05]  /*2180*/  IMAD R29, R30, R6, R29 ;  /* 0x000000061e1d7224 */ /* 0x000fca00078e021d */
[----:B------:R1:W-:Y:S01]  /*2190*/  @P2 STG.E desc[UR14][R14.64], R29 ;  /* 0x0000001d0e002986 */ /* 0x0003e2000c10190e */
[----:B------:R-:W-:Y:S05]  /*21a0*/  @!P4 BRA `(.L_x_33) ;  /* 0x000000000004c947 */ /* 0x000fea0003800000 */
[----:B------:R0:W5:Y:S02]  /*21b0*/  LDG.E.LTC128B R60, desc[UR14][R16.64] ;  /* 0x0000000e103c7981 */ /* 0x000164000c1e1920 */
.L_x_33:
[----:B------:R-:W-:Y:S05]  /*21c0*/  BSYNC B1 ;  /* 0x0000000000017941 */ /* 0x000fea0003800000 */
.L_x_32:
[----:B-1---5:R-:W-:Y:S01]  /*21d0*/  IMAD R15, R60, R7, RZ ;  /* 0x000000073c0f7224 */ /* 0x022fe200078e02ff */
[----:B------:R-:W-:Y:S01]  /*21e0*/  IADD3 R14, P2, R12, R20, RZ ;  /* 0x000000140c0e7210 */ /* 0x000fe20007f5e0ff */
[----:B------:R-:W-:Y:S01]  /*21f0*/  BSSY B1, `(.L_x_34) ;  /* 0x000000c000017945 */ /* 0x000fe20003800000 */
[C---:B------:R-:W-:Y:S01]  /*2200*/  ISETP.GT.AND P1, PT, R10.reuse, 0x10, PT ;  /* 0x000000100a00780c */ /* 0x040fe20003f24270 */
[----:B------:R-:W-:Y:S01]  /*2210*/  IMAD R31, R31, R6, R15 ;  /* 0x000000061f1f7224 */ /* 0x000fe200078e020f */
[----:B------:R-:W-:Y:S01]  /*2220*/  ISETP.GT.AND P0, PT, R10, 0x11, PT ;  /* 0x000000110a00780c */ /* 0x000fe20003f04270 */
[----:B------:R-:W-:Y:S01]  /*2230*/  IMAD.X R15, R11, 0x1, R21, P2 ;  /* 0x000000010b0f7824 */ /* 0x000fe200010e0615 */
[----:B------:R-:W-:Y:S02]  /*2240*/  ISETP.GT.AND P5, PT, R9, RZ, P1 ;  /* 0x000000ff0900720c */ /* 0x000fe40000fa4270 */
[----:B0-----:R-:W-:Y:S02]  /*2250*/  IADD3 R16, P2, R22, UR9, RZ ;  /* 0x0000000916107c10 */ /* 0x001fe4000ff5e0ff */
[----:B------:R0:W-:Y:S01]  /*2260*/  @P4 STG.E desc[UR14][R14.64], R31 ;  /* 0x0000001f0e004986 */ /* 0x0001e2000c10190e */
[----:B------:R-:W-:-:S02]  /*2270*/  IADD3 R18, P6, R24, R59, RZ ;  /* 0x0000003b18127210 */ /* 0x000fc40007fde0ff */
[----:B------:R-:W-:-:S06]  /*2280*/  IADD3.X R17, R23, UR10, RZ, P2, !PT ;  /* 0x0000000a17117c10 */ /* 0x000fcc00097fe4ff */
[----:B------:R-:W-:Y:S05]  /*2290*/  @!P5 BRA `(.L_x_35) ;  /* 0x000000000004d947 */ /* 0x000fea0003800000 */
[----:B------:R1:W5:Y:S02]  /*22a0*/  LDG.E.LTC128B R60, desc[UR14][R16.64] ;  /* 0x0000000e103c7981 */ /* 0x000364000c1e1920 */
.L_x_35:
[----:B------:R-:W-:Y:S05]  /*22b0*/  BSYNC B1 ;  /* 0x0000000000017941 */ /* 0x000fea0003800000 */
.L_x_34:
[----:B0----5:R-:W-:Y:S01]  /*22c0*/  IMAD R15, R60, R7, RZ ;  /* 0x000000073c0f7224 */ /* 0x021fe200078e02ff */
[----:B------:R-:W-:Y:S01]  /*22d0*/  ISETP.GT.AND P2, PT, R9, RZ, P0 ;  /* 0x000000ff0900720c */ /* 0x000fe20000744270 */
[----:B------:R-:W-:Y:S01]  /*22e0*/  IMAD.X R19, R25, 0x1, R13, P6 ;  /* 0x0000000119137824 */ /* 0x000fe200030e060d */
[----:B------:R-:W-:Y:S01]  /*22f0*/  IADD3 R14, P6, R26, UR9, RZ ;  /* 0x000000091a0e7c10 */ /* 0x000fe2000ffde0ff */
[----:B------:R-:W-:Y:S01]  /*2300*/  IMAD R21, R32, R6, R15 ;  /* 0x0000000620157224 */ /* 0x000fe200078e020f */
[----:B------:R-:W-:Y:S01]  /*2310*/  BSSY B1, `(.L_x_36) ;  /* 0x0000006000017945 */ /* 0x000fe20003800000 */
[----:B------:R-:W-:Y:S02]  /*2320*/  IADD3 R20, P4, R56, R59, RZ ;  /* 0x0000003b38147210 */ /* 0x000fe40007f9e0ff */
[----:B------:R-:W-:Y:S01]  /*2330*/  IADD3.X R15, R27, UR10, RZ, P6, !PT ;  /* 0x0000000a1b0f7c10 */ /* 0x000fe2000b7fe4ff */
[----:B------:R0:W-:Y:S05]  /*2340*/  @P5 STG.E desc[UR14][R18.64], R21 ;  /* 0x0000001512005986 */ /* 0x0001ea000c10190e */
[----:B------:R-:W-:Y:S05]  /*2350*/  @!P2 BRA `(.L_x_37) ;  /* 0x000000000004a947 */ /* 0x000fea0003800000 */
[----:B------:R3:W5:Y:S02]  /*2360*/  LDG.E.LTC128B R60, desc[UR14][R14.64] ;  /* 0x0000000e0e3c7981 */ /* 0x000764000c1e1920 */
.L_x_37:
[----:B------:R-:W-:Y:S05]  /*2370*/  BSYNC B1 ;  /* 0x0000000000017941 */ /* 0x000fea0003800000 */
.L_x_36:
[----:B-----5:R-:W-:Y:S01]  /*2380*/  IMAD R28, R60, R7, RZ ;  /* 0x000000073c1c7224 */ /* 0x020fe200078e02ff */
[----:B------:R-:W-:Y:S01]  /*2390*/  ISETP.GT.AND P1, PT, R9, 0x8, P1 ;  /* 0x000000080900780c */ /* 0x000fe20000f24270 */
[----:B0-----:R-:W-:Y:S01]  /*23a0*/  IMAD.X R21, R57, 0x1, R13, P4 ;  /* 0x0000000139157824 */ /* 0x001fe200020e060d */
        /* <DEDUP_REMOVED lines=8> */
.L_x_39:
[----:B------:R-:W-:Y:S05]  /*2430*/  BSYNC B1 ;  /* 0x0000000000017941 */ /* 0x000fea0003800000 */
.L_x_38:
[----:B----45:R-:W-:Y:S01]  /*2440*/  IMAD R23, R60, R7, RZ ;  /* 0x000000073c177224 */ /* 0x030fe200078e02ff */
[----:B------:R-:W-:Y:S01]  /*2450*/  ISETP.GT.AND P2, PT, R9, 0x8, P0 ;  /* 0x000000080900780c */ /* 0x000fe20000744270 */
[----:B------:R-:W-:Y:S01]  /*2460*/  IMAD.X R29, R11, 0x1, R25, P5 ;  /* 0x000000010b1d7824 */ /* 0x000fe200028e0619 */
[----:B------:R-:W-:Y:S01]  /*2470*/  IADD3 R22, P0, R26, UR7, RZ ;  /* 0x000000071a167c10 */ /* 0x000fe2000ff1e0ff */
[----:B------:R-:W-:Y:S01]  /*2480*/  IMAD R25, R34, R6, R23 ;  /* 0x0000000622197224 */ /* 0x000fe200078e0217 */
[----:B------:R-:W-:Y:S02]  /*2490*/  BSSY B1, `(.L_x_40) ;  /* 0x0000005000017945 */ /* 0x000fe40003800000 */
[----:B------:R-:W-:Y:S02]  /*24a0*/  IADD3.X R23, R27, UR8, RZ, P0, !PT ;  /* 0x000000081b177c10 */ /* 0x000fe400087fe4ff */
[----:B------:R4:W-:Y:S05]  /*24b0*/  @P1 STG.E desc[UR14][R28.64], R25 ;  /* 0x000000191c001986 */ /* 0x0009ea000c10190e */
[----:B------:R-:W-:Y:S05]  /*24c0*/  @!P2 BRA `(.L_x_41) ;  /* 0x000000000004a947 */ /* 0x000fea0003800000 */
[----:B------:R0:W5:Y:S02]  /*24d0*/  LDG.E.LTC128B R60, desc[UR14][R22.64] ;  /* 0x0000000e163c7981 */ /* 0x000164000c1e1920 */
.L_x_41:
[----:B------:R-:W-:Y:S05]  /*24e0*/  BSYNC B1 ;  /* 0x0000000000017941 */ /* 0x000fea0003800000 */
.L_x_40:
[----:B0----5:R-:W-:Y:S01]  /*24f0*/  IMAD R23, R60, R7, RZ ;  /* 0x000000073c177224 */ /* 0x021fe200078e02ff */
[----:B------:R-:W-:Y:S01]  /*2500*/  IADD3 R22, P5, R12, R56, RZ ;  /* 0x000000380c167210 */ /* 0x000fe20007fbe0ff */
[----:B------:R-:W-:Y:S01]  /*2510*/  BSSY B1, `(.L_x_42) ;  /* 0x000000c000017945 */ /* 0x000fe20003800000 */
[----:B------:R-:W-:Y:S01]  /*2520*/  ISETP.GT.AND P1, PT, R10, 0x18, PT ;  /* 0x000000180a00780c */ /* 0x000fe20003f24270 */
[----:B------:R-:W-:Y:S01]  /*2530*/  IMAD R35, R35, R6, R23 ;  /* 0x0000000623237224 */ /* 0x000fe200078e0217 */
[----:B------:R-:W-:Y:S01]  /*2540*/  IADD3 R24, P6, R16, UR9, RZ ;  /* 0x0000000910187c10 */ /* 0x000fe2000ffde0ff */
[----:B------:R-:W-:Y:S01]  /*2550*/  IMAD.X R23, R11, 0x1, R57, P5 ;  /* 0x000000010b177824 */ /* 0x000fe200028e0639 */
[----:B------:R-:W-:Y:S02]  /*2560*/  ISETP.GT.AND P4, PT, R9, RZ, P1 ;  /* 0x000000ff0900720c */ /* 0x000fe40000f84270 */
[----:B------:R-:W-:Y:S02]  /*2570*/  ISETP.GT.AND P0, PT, R10, 0x19, PT ;  /* 0x000000190a00780c */ /* 0x000fe40003f04270 */
[----:B------:R0:W-:Y:S01]  /*2580*/  @P2 STG.E desc[UR14][R22.64], R35 ;  /* 0x0000002316002986 */ /* 0x0001e2000c10190e */
[----:B--2---:R-:W-:-:S02]  /*2590*/  IADD3 R26, P5, R18, R59, RZ ;  /* 0x0000003b121a7210 */ /* 0x004fc40007fbe0ff */
[----:B----4-:R-:W-:-:S06]  /*25a0*/  IADD3.X R25, R17, UR10, RZ, P6, !PT ;  /* 0x0000000a11197c10 */ /* 0x010fcc000b7fe4ff */
[----:B------:R-:W-:Y:S05]  /*25b0*/  @!P4 BRA `(.L_x_43) ;  /* 0x000000000004c947 */ /* 0x000fea0003800000 */
[----:B------:R2:W5:Y:S02]  /*25c0*/  LDG.E.LTC128B R60, desc[UR14][R24.64] ;  /* 0x0000000e183c7981 */ /* 0x000564000c1e1920 */
.L_x_43:
[----:B------:R-:W-:Y:S05]  /*25d0*/  BSYNC B1 ;  /* 0x0000000000017941 */ /* 0x000fea0003800000 */
.L_x_42:
        /* <DEDUP_REMOVED lines=11> */
.L_x_45:
[----:B------:R-:W-:Y:S05]  /*2690*/  BSYNC B1 ;  /* 0x0000000000017941 */ /* 0x000fea0003800000 */
.L_x_44:
[----:B-----5:R-:W-:Y:S01]  /*26a0*/  IMAD R30, R60, R7, RZ ;  /* 0x000000073c1e7224 */ /* 0x020fe200078e02ff */
[----:B------:R-:W-:Y:S01]  /*26b0*/  ISETP.GT.AND P1, PT, R9, 0x8, P1 ;  /* 0x000000080900780c */ /* 0x000fe20000f24270 */
[----:B0-----:R-:W-:Y:S01]  /*26c0*/  IMAD.X R29, R21, 0x1, R13, P5 ;  /* 0x00000001151d7824 */ /* 0x001fe200028e060d */
[----:B-1----:R-:W-:Y:S01]  /*26d0*/  IADD3 R16, P4, R16, UR7, RZ ;  /* 0x0000000710107c10 */ /* 0x002fe2000ff9e0ff */
[----:B------:R-:W-:Y:S01]  /*26e0*/  IMAD R37, R37, R6, R30 ;  /* 0x0000000625257224 */ /* 0x000fe200078e021e */
[----:B------:R-:W-:Y:S01]  /*26f0*/  BSSY B1, `(.L_x_46) ;  /* 0x0000006000017945 */ /* 0x000fe20003800000 */
[----:B------:R-:W-:Y:S02]  /*2700*/  IADD3 R30, P5, R18, R12, RZ ;  /* 0x0000000c121e7210 */ /* 0x000fe40007fbe0ff */
[----:B------:R-:W-:Y:S01]  /*2710*/  IADD3.X R17, R17, UR8, RZ, P4, !PT ;  /* 0x0000000811117c10 */ /* 0x000fe2000a7fe4ff */
[----:B------:R0:W-:Y:S05]  /*2720*/  @P2 STG.E desc[UR14][R28.64], R37 ;  /* 0x000000251c002986 */ /* 0x0001ea000c10190e */
[----:B------:R-:W-:Y:S05]  /*2730*/  @!P1 BRA `(.L_x_47) ;  /* 0x0000000000049947 */ /* 0x000fea0003800000 */
[----:B------:R1:W5:Y:S02]  /*2740*/  LDG.E.LTC128B R60, desc[UR14][R16.64] ;  /* 0x0000000e103c7981 */ /* 0x000364000c1e1920 */
.L_x_47:
[----:B------:R-:W-:Y:S05]  /*2750*/  BSYNC B1 ;  /* 0x0000000000017941 */ /* 0x000fea0003800000 */
.L_x_46:
[----:B-1---5:R-:W-:Y:S01]  /*2760*/  IMAD R17, R60, R7, RZ ;  /* 0x000000073c117224 */ /* 0x022fe200078e02ff */
[----:B------:R-:W-:Y:S01]  /*2770*/  ISETP.GT.AND P2, PT, R9, 0x8, P0 ;  /* 0x000000080900780c */ /* 0x000fe20000744270 */
[----:B------:R-:W-:Y:S01]  /*2780*/  IMAD.X R31, R19, 0x1, R11, P5 ;  /* 0x00000001131f7824 */ /* 0x000fe200028e060b */
[----:B---3--:R-:W-:Y:S01]  /*2790*/  IADD3 R14, P0, R14, UR7, RZ ;  /* 0x000000070e0e7c10 */ /* 0x008fe2000ff1e0ff */
[----:B------:R-:W-:Y:S01]  /*27a0*/  IMAD R17, R38, R6, R17 ;  /* 0x0000000626117224 */ /* 0x000fe200078e0211 */
[----:B------:R-:W-:Y:S02]  /*27b0*/  BSSY B1, `(.L_x_48) ;  /* 0x0000005000017945 */ /* 0x000fe40003800000 */
[----:B------:R-:W-:Y:S02]  /*27c0*/  IADD3.X R15, R15, UR8, RZ, P0, !PT ;  /* 0x000000080f0f7c10 */ /* 0x000fe400087fe4ff */
[----:B------:R1:W-:Y:S05]  /*27d0*/  @P1 STG.E desc[UR14][R30.64], R17 ;  /* 0x000000111e001986 */ /* 0x0003ea000c10190e */
[----:B------:R-:W-:Y:S05]  /*27e0*/  @!P2 BRA `(.L_x_49) ;  /* 0x000000000004a947 */ /* 0x000fea0003800000 */
[----:B------:R3:W5:Y:S02]  /*27f0*/  LDG.E.LTC128B R60, desc[UR14][R14.64] ;  /* 0x0000000e0e3c7981 */ /* 0x000764000c1e1920 */
.L_x_49:
[----:B------:R-:W-:Y:S05]  /*2800*/  BSYNC B1 ;  /* 0x0000000000017941 */ /* 0x000fea0003800000 */
.L_x_48:
[----:B---3-5:R-:W-:Y:S01]  /*2810*/  IMAD R15, R60, R7, RZ ;  /* 0x000000073c0f7224 */ /* 0x028fe200078e02ff */
        /* <DEDUP_REMOVED lines=9> */
[----:B------:R-:W-:-:S02]  /*28b0*/  IADD3 R18, P5, R26, R59, RZ ;  /* 0x0000003b1a127210 */ /* 0x000fc40007fbe0ff */
[----:B-1----:R-:W-:-:S06]  /*28c0*/  IADD3.X R17, R25, UR10, RZ, P6, !PT ;  /* 0x0000000a19117c10 */ /* 0x002fcc000b7fe4ff */
[----:B------:R-:W-:Y:S05]  /*28d0*/  @!P4 BRA `(.L_x_51) ;  /* 0x000000000004c947 */ /* 0x000fea0003800000 */
[----:B------:R1:W5:Y:S02]  /*28e0*/  LDG.E.LTC128B R60, desc[UR14][R16.64] ;  /* 0x0000000e103c7981 */ /* 0x000364000c1e1920 */
.L_x_51:
[----:B------:R-:W-:Y:S05]  /*28f0*/  BSYNC B1 ;  /* 0x0000000000017941 */ /* 0x000fea0003800000 */
.L_x_50:
[----:B---3-5:R-:W-:Y:S01]  /*2900*/  IMAD R15, R60, R7, RZ ;  /* 0x000000073c0f7224 */ /* 0x028fe200078e02ff */
        /* <DEDUP_REMOVED lines=10> */
.L_x_53:
[----:B------:R-:W-:Y:S05]  /*29b0*/  BSYNC B1 ;  /* 0x0000000000017941 */ /* 0x000fea0003800000 */
.L_x_52:
[----:B-----5:R-:W-:Y:S01]  /*29c0*/  IMAD R30, R60, R7, RZ ;  /* 0x000000073c1e7224 */ /* 0x020fe200078e02ff */
[----:B------:R-:W-:Y:S01]  /*29d0*/  ISETP.GT.AND P1, PT, R9, 0x8, P1 ;  /* 0x000000080900780c */ /* 0x000fe20000f24270 */
[----:B---3--:R-:W-:Y:S01]  /*29e0*/  IMAD.X R21, R29, 0x1, R13, P5 ;  /* 0x000000011d157824 */ /* 0x008fe200028e060d */
[----:B--2---:R-:W-:Y:S01]  /*29f0*/  IADD3 R24, P4, R24, UR7, RZ ;  /* 0x0000000718187c10 */ /* 0x004fe2000ff9e0ff */
[----:B------:R-:W-:Y:S01]  /*2a00*/  IMAD R41, R41, R6, R30 ;  /* 0x0000000629297224 */ /* 0x000fe200078e021e */
[----:B------:R-:W-:Y:S01]  /*2a10*/  BSSY B1, `(.L_x_54) ;  /* 0x0000006000017945 */ /* 0x000fe20003800000 */
[----:B------:R-:W-:Y:S02]  /*2a20*/  IADD3 R30, P5, R26, R12, RZ ;  /* 0x0000000c1a1e7210 */ /* 0x000fe40007fbe0ff */
[----:B------:R-:W-:Y:S01]  /*2a30*/  IADD3.X R25, R25, UR8, RZ, P4, !PT ;  /* 0x0000000819197c10 */ /* 0x000fe2000a7fe4ff */
[----:B------:R2:W-:Y:S05]  /*2a40*/  @P2 STG.E desc[UR14][R20.64], R41 ;  /* 0x0000002914002986 */ /* 0x0005ea000c10190e */
[----:B------:R-:W-:Y:S05]  /*2a50*/  @!P1 BRA `(.L_x_55) ;  /* 0x0000000000049947 */ /* 0x000fea0003800000 */
[----:B------:R3:W5:Y:S02]  /*2a60*/  LDG.E.LTC128B R60, desc[UR14][R24.64] ;  /* 0x0000000e183c7981 */ /* 0x000764000c1e1920 */
.L_x_55:
[----:B------:R-:W-:Y:S05]  /*2a70*/  BSYNC B1 ;  /* 0x0000000000017941 */ /* 0x000fea0003800000 */
.L_x_54:
[----:B---3-5:R-:W-:Y:S01]  /*2a80*/  IMAD R25, R60, R7, RZ ;  /* 0x000000073c197224 */ /* 0x028fe200078e02ff */
[----:B------:R-:W-:Y:S01]  /*2a90*/  ISETP.GT.AND P2, PT, R9, 0x8, P0 ;  /* 0x000000080900780c */ /* 0x000fe20000744270 */
[----:B------:R-:W-:Y:S01]  /*2aa0*/  IMAD.X R31, R27, 0x1, R11, P5 ;  /* 0x000000011b1f7824 */ /* 0x000fe200028e060b */
[----:B----4-:R-:W-:Y:S01]  /*2ab0*/  IADD3 R22, P0, R22, UR7, RZ ;  /* 0x0000000716167c10 */ /* 0x010fe2000ff1e0ff */
[----:B------:R-:W-:Y:S01]  /*2ac0*/  IMAD R25, R42, R6, R25 ;  /* 0x000000062a197224 */ /* 0x000fe200078e0219 */
[----:B------:R-:W-:Y:S02]  /*2ad0*/  BSSY B1, `(.L_x_56) ;  /* 0x0000005000017945 */ /* 0x000fe40003800000 */
[----:B------:R-:W-:Y:S02]  /*2ae0*/  IADD3.X R23, R23, UR8, RZ, P0, !PT ;  /* 0x0000000817177c10 */ /* 0x000fe400087fe4ff */
[----:B------:R3:W-:Y:S05]  /*2af0*/  @P1 STG.E desc[UR14][R30.64], R25 ;  /* 0x000000191e001986 */ /* 0x0007ea000c10190e */
[----:B------:R-:W-:Y:S05]  /*2b00*/  @!P2 BRA `(.L_x_57) ;  /* 0x000000000004a947 */ /* 0x000fea0003800000 */
[----:B------:R4:W5:Y:S02]  /*2b10*/  LDG.E.LTC128B R60, desc[UR14][R22.64] ;  /* 0x0000000e163c7981 */ /* 0x000964000c1e1920 */
.L_x_57:
[----:B------:R-:W-:Y:S05]  /*2b20*/  BSYNC B1 ;  /* 0x0000000000017941 */ /* 0x000fea0003800000 */
.L_x_56:
[----:B----45:R-:W-:Y:S01]  /*2b30*/  IMAD R23, R60, R7, RZ ;  /* 0x000000073c177224 */ /* 0x030fe200078e02ff */
        /* <DEDUP_REMOVED lines=10> */
[----:B---3--:R-:W-:-:S06]  /*2be0*/  IADD3.X R25, R17, UR10, RZ, P6, !PT ;  /* 0x0000000a11197c10 */ /* 0x008fcc000b7fe4ff */
[----:B------:R-:W-:Y:S05]  /*2bf0*/  @!P4 BRA `(.L_x_59) ;  /* 0x000000000004c947 */ /* 0x000fea0003800000 */
[----:B------:R3:W5:Y:S02]  /*2c00*/  LDG.E.LTC128B R60, desc[UR14][R24.64] ;  /* 0x0000000e183c7981 */ /* 0x000764000c1e1920 */
.L_x_59:
[----:B------:R-:W-:Y:S05]  /*2c10*/  BSYNC B1 ;  /* 0x0000000000017941 */ /* 0x000fea0003800000 */
.L_x_58:
[----:B----45:R-:W-:Y:S01]  /*2c20*/  IMAD R23, R60, R7, RZ ;  /* 0x000000073c177224 */ /* 0x030fe200078e02ff */
[----:B------:R-:W-:Y:S01]  /*2c30*/  ISETP.GT.AND P2, PT, R9, RZ, P0 ;  /* 0x000000ff0900720c */ /* 0x000fe20000744270 */
[----:B------:R-:W-:Y:S01]  /*2c40*/  IMAD.X R27, R19, 0x1, R13, P5 ;  /* 0x00000001131b7824 */ /* 0x000fe200028e060d */
[----:B------:R-:W-:Y:S01]  /*2c50*/  IADD3 R22, P6, R14, UR9, RZ ;  /* 0x000000090e167c10 */ /* 0x000fe2000ffde0ff */
[----:B0-----:R-:W-:Y:S01]  /*2c60*/  IMAD R29, R44, R6, R23 ;  /* 0x000000062c1d7224 */ /* 0x001fe200078e0217 */
[----:B------:R-:W-:Y:S01]  /*2c70*/  BSSY B1, `(.L_x_60) ;  /* 0x0000006000017945 */ /* 0x000fe20003800000 */
[----:B------:R-:W-:Y:S02]  /*2c80*/  IADD3 R28, P5, R20, R59, RZ ;  /* 0x0000003b141c7210 */ /* 0x000fe40007fbe0ff */
[----:B------:R-:W-:Y:S01]  /*2c90*/  IADD3.X R23, R15, UR10, RZ, P6, !PT ;  /* 0x0000000a0f177c10 */ /* 0x000fe2000b7fe4ff */
[----:B------:R0:W-:Y:S05]  /*2ca0*/  @P4 STG.E desc[UR14][R26.64], R29 ;  /* 0x0000001d1a004986 */ /* 0x0001ea000c10190e */
[----:B------:R-:W-:Y:S05]  /*2cb0*/  @!P2 BRA `(.L_x_61) ;  /* 0x000000000004a947 */ /* 0x000fea0003800000 */
[----:B------:R4:W5:Y:S02]  /*2cc0*/  LDG.E.LTC128B R60, desc[UR14][R22.64] ;  /* 0x0000000e163c7981 */ /* 0x000964000c1e1920 */
.L_x_61:
[----:B------:R-:W-:Y:S05]  /*2cd0*/  BSYNC B1 ;  /* 0x0000000000017941 */ /* 0x000fea0003800000 */
.L_x_60:
        /* <DEDUP_REMOVED lines=11> */
.L_x_63:
[----:B------:R-:W-:Y:S05]  /*2d90*/  BSYNC B1 ;  /* 0x0000000000017941 */ /* 0x000fea0003800000 */
.L_x_62:
[----:B-1---5:R-:W-:Y:S01]  /*2da0*/  IMAD R17, R60, R7, RZ ;  /* 0x000000073c117224 */ /* 0x022fe200078e02ff */
        /* <DEDUP_REMOVED lines=9> */
.L_x_65:
[----:B------:R-:W-:Y:S05]  /*2e40*/  BSYNC B1 ;  /* 0x0000000000017941 */ /* 0x000fea0003800000 */
.L_x_64:
[----:B0----5:R-:W-:Y:S01]  /*2e50*/  IMAD R15, R60, R7, RZ ;  /* 0x000000073c0f7224 */ /* 0x021fe200078e02ff */
[----:B------:R-:W-:Y:S01]  /*2e60*/  IADD3 R14, P2, R20, R12, RZ ;  /* 0x0000000c140e7210 */ /* 0x000fe20007f5e0ff */
[----:B------:R-:W-:Y:S01]  /*2e70*/  BSSY B1, `(.L_x_66) ;  /* 0x000000c000017945 */ /* 0x000fe20003800000 */
[C---:B------:R-:W-:Y:S01]  /*2e80*/  ISETP.GT.AND P4, PT, R10.reuse, 0x30, PT ;  /* 0x000000300a00780c */ /* 0x040fe20003f84270 */
[----:B------:R-:W-:Y:S01]  /*2e90*/  IMAD R47, R47, R6, R15 ;  /* 0x000000062f2f7224 */ /* 0x000fe200078e020f */
[----:B------:R-:W-:Y:S01]  /*2ea0*/  ISETP.GT.AND P1, PT, R10, 0x31, PT ;  /* 0x000000310a00780c */ /* 0x000fe20003f24270 */
[----:B------:R-:W-:Y:S01]  /*2eb0*/  IMAD.X R15, R21, 0x1, R11, P2 ;  /* 0x00000001150f7824 */ /* 0x000fe200010e060b */
[----:B------:R-:W-:Y:S02]  /*2ec0*/  ISETP.GT.AND P5, PT, R9, RZ, P4 ;  /* 0x000000ff0900720c */ /* 0x000fe400027a4270 */
[----:B------:R-:W-:Y:S02]  /*2ed0*/  IADD3 R16, P2, R24, UR9, RZ ;  /* 0x0000000918107c10 */ /* 0x000fe4000ff5e0ff */
[----:B------:R0:W-:Y:S01]  /*2ee0*/  @P0 STG.E desc[UR14][R14.64], R47 ;  /* 0x0000002f0e000986 */ /* 0x0001e2000c10190e */
[----:B------:R-:W-:-:S02]  /*2ef0*/  IADD3 R18, P6, R26, R59, RZ ;  /* 0x0000003b1a127210 */ /* 0x000fc40007fde0ff */
[----:B-1----:R-:W-:-:S06]  /*2f00*/  IADD3.X R17, R25, UR10, RZ, P2, !PT ;  /* 0x0000000a19117c10 */ /* 0x002fcc00097fe4ff */
[----:B------:R-:W-:Y:S05]  /*2f10*/  @!P5 BRA `(.L_x_67) ;  /* 0x000000000004d947 */ /* 0x000fea0003800000 */
[----:B------:R1:W5:Y:S02]  /*2f20*/  LDG.E.LTC128B R60, desc[UR14][R16.64] ;  /* 0x0000000e103c7981 */ /* 0x000364000c1e1920 */
.L_x_67:
[----:B------:R-:W-:Y:S05]  /*2f30*/  BSYNC B1 ;  /* 0x0000000000017941 */ /* 0x000fea0003800000 */
.L_x_66:
[----:B0----5:R-:W-:Y:S01]  /*2f40*/  IMAD R15, R60, R7, RZ ;  /* 0x000000073c0f7224 */ /* 0x021fe200078e02ff */
[----:B------:R-:W-:Y:S01]  /*2f50*/  ISETP.GT.AND P2, PT, R9, RZ, P1 ;  /* 0x000000ff0900720c */ /* 0x000fe20000f44270 */
        /* <DEDUP_REMOVED lines=8> */
.L_x_69:
[----:B------:R-:W-:Y:S05]  /*2fe0*/  BSYNC B1 ;  /* 0x0000000000017941 */ /* 0x000fea0003800000 */
.L_x_68:
[----:B0----5:R-:W-:Y:S01]  /*2ff0*/  IMAD R15, R60, R7, RZ ;  /* 0x000000073c0f7224 */ /* 0x021fe200078e02ff */
[----:B------:R-:W-:Y:S01]  /*3000*/  IADD3 R14, P5, R28, R59, RZ ;  /* 0x0000003b1c0e7210 */ /* 0x000fe20007fbe0ff */
[----:B------:R-:W-:Y:S01]  /*3010*/  BSSY B1, `(.L_x_70) ;  /* 0x000000b000017945 */ /* 0x000fe20003800000 */
[----:B------:R-:W-:Y:S01]  /*3020*/  ISETP.GT.AND P4, PT, R9, 0x8, P4 ;  /* 0x000000080900780c */ /* 0x000fe20002784270 */
[----:B------:R-:W-:Y:S01]  /*3030*/  IMAD R49, R49, R6, R15 ;  /* 0x0000000631317224 */ /* 0x000fe200078e020f */
[----:B--2---:R-:W-:Y:S01]  /*3040*/  IADD3 R20, P6, R24, UR7, RZ ;  /* 0x0000000718147c10 */ /* 0x004fe2000ffde0ff */
[----:B------:R-:W-:Y:S01]  /*3050*/  IMAD.X R15, R29, 0x1, R13, P5 ;  /* 0x000000011d0f7824 */ /* 0x000fe200028e060d */
[----:B------:R-:W-:Y:S02]  /*3060*/  ISETP.GT.AND P0, PT, R10, 0x38, PT ;  /* 0x000000380a00780c */ /* 0x000fe40003f04270 */
[----:B------:R-:W-:Y:S02]  /*3070*/  IADD3 R30, P5, R26, R12, RZ ;  /* 0x0000000c1a1e7210 */ /* 0x000fe40007fbe0ff */
[----:B------:R0:W-:Y:S01]  /*3080*/  @P2 STG.E desc[UR14][R14.64], R49 ;  /* 0x000000310e002986 */ /* 0x0001e2000c10190e */
[----:B------:R-:W-:-:S04]  /*3090*/  IADD3.X R21, R25, UR8, RZ, P6, !PT ;  /* 0x0000000819157c10 */ /* 0x000fc8000b7fe4ff */
[----:B------:R-:W-:Y:S06]  /*30a0*/  @!P4 BRA `(.L_x_71) ;  /* 0x000000000004c947 */ /* 0x000fec0003800000 */
[----:B------:R2:W5:Y:S02]  /*30b0*/  LDG.E.LTC128B R60, desc[UR14][R20.64] ;  /* 0x0000000e143c7981 */ /* 0x000564000c1e1920 */
.L_x_71:
[----:B------:R-:W-:Y:S05]  /*30c0*/  BSYNC B1 ;  /* 0x0000000000017941 */ /* 0x000fea0003800000 */
.L_x_70:
[----:B--2--5:R-:W-:Y:S01]  /*30d0*/  IMAD R21, R60, R7, RZ ;  /* 0x000000073c157224 */ /* 0x024fe200078e02ff */
[----:B------:R-:W-:Y:S01]  /*30e0*/  ISETP.GT.AND P1, PT, R9, 0x8, P1 ;  /* 0x000000080900780c */ /* 0x000fe20000f24270 */
[----:B------:R-:W-:Y:S01]  /*30f0*/  IMAD.X R31, R27, 0x1, R11, P5 ;  /* 0x000000011b1f7824 */ /* 0x000fe200028e060b */
[----:B------:R-:W-:Y:S01]  /*3100*/  IADD3 R20, P5, R22, UR7, RZ ;  /* 0x0000000716147c10 */ /* 0x000fe2000ffbe0ff */
[----:B---3--:R-:W-:Y:S01]  /*3110*/  IMAD R25, R50, R6, R21 ;  /* 0x0000000632197224 */ /* 0x008fe200078e0215 */
[----:B------:R-:W-:Y:S01]  /*3120*/  BSSY B1, `(.L_x_72) ;  /* 0x0000006000017945 */ /* 0x000fe20003800000 */
[----:B------:R-:W-:Y:S02]  /*3130*/  ISETP.GT.AND P2, PT, R10, 0x39, PT ;  /* 0x000000390a00780c */ /* 0x000fe40003f44270 */
[----:B------:R-:W-:Y:S01]  /*3140*/  IADD3.X R21, R23, UR8, RZ, P5, !PT ;  /* 0x0000000817157c10 */ /* 0x000fe2000affe4ff */
[----:B------:R2:W-:Y:S05]  /*3150*/  @P4 STG.E desc[UR14][R30.64], R25 ;  /* 0x000000191e004986 */ /* 0x0005ea000c10190e */
[----:B------:R-:W-:Y:S05]  /*3160*/  @!P1 BRA `(.L_x_73) ;  /* 0x0000000000049947 */ /* 0x000fea0003800000 */
[----:B------:R3:W5:Y:S02]  /*3170*/  LDG.E.LTC128B R60, desc[UR14][R20.64] ;  /* 0x0000000e143c7981 */ /* 0x000764000c1e1920 */
.L_x_73:
[----:B------:R-:W-:Y:S05]  /*3180*/  BSYNC B1 ;  /* 0x0000000000017941 */ /* 0x000fea0003800000 */
.L_x_72:
[----:B---3--:R-:W-:Y:S01]  /*3190*/  IADD3 R20, P6, R28, R12, RZ ;  /* 0x0000000c1c147210 */ /* 0x008fe20007fde0ff */
[----:B-----5:R-:W-:Y:S01]  /*31a0*/  IMAD R10, R60, R7, RZ ;  /* 0x000000073c0a7224 */ /* 0x020fe200078e02ff */
[----:B------:R-:W-:Y:S01]  /*31b0*/  ISETP.GT.AND P4, PT, R9, RZ, P0 ;  /* 0x000000ff0900720c */ /* 0x000fe20000784270 */
[----:B------:R-:W-:Y:S01]  /*31c0*/  BSSY B1, `(.L_x_74) ;  /* 0x0000009000017945 */ /* 0x000fe20003800000 */
[----:B----4-:R-:W-:Y:S01]  /*31d0*/  IADD3 R22, P5, R18, R59, RZ ;  /* 0x0000003b12167210 */ /* 0x010fe20007fbe0ff */
[----:B------:R-:W-:Y:S02]  /*31e0*/  IMAD.X R21, R29, 0x1, R11, P6 ;  /* 0x000000011d157824 */ /* 0x000fe400030e060b */
[----:B------:R-:W-:-:S05]  /*31f0*/  IMAD R51, R51, R6, R10 ;  /* 0x0000000633337224 */ /* 0x000fca00078e020a */
[----:B------:R3:W-:Y:S03]  /*3200*/  @P1 STG.E desc[UR14][R20.64], R51 ;  /* 0x0000003314001986 */ /* 0x0007e6000c10190e */
[----:B------:R-:W-:Y:S05]  /*3210*/  @!P4 BRA `(.L_x_75) ;  /* 0x00000000000cc947 */ /* 0x000fea0003800000 */
[----:B---3--:R-:W-:-:S04]  /*3220*/  IADD3 R20, P1, R16, UR9, RZ ;  /* 0x0000000910147c10 */ /* 0x008fc8000ff3e0ff */
[----:B------:R-:W-:-:S05]  /*3230*/  IADD3.X R21, R17, UR10, RZ, P1, !PT ;  /* 0x0000000a11157c10 */ /* 0x000fca0008ffe4ff */
[----:B------:R4:W5:Y:S04]  /*3240*/  LDG.E.LTC128B R60, desc[UR14][R20.64] ;  /* 0x0000000e143c7981 */ /* 0x000968000c1e1920 */
.L_x_75:
[----:B------:R-:W-:Y:S05]  /*3250*/  BSYNC B1 ;  /* 0x0000000000017941 */ /* 0x000fea0003800000 */
.L_x_74:
[----:B---345:R-:W-:Y:S01]  /*3260*/  IMAD R21, R60, R7, RZ ;  /* 0x000000073c157224 */ /* 0x038fe200078e02ff */
[----:B------:R-:W-:Y:S01]  /*3270*/  ISETP.GT.AND P1, PT, R9, RZ, P2 ;  /* 0x000000ff0900720c */ /* 0x000fe20001724270 */
[----:B------:R-:W-:Y:S01]  /*3280*/  IMAD.X R23, R19, 0x1, R13, P5 ;  /* 0x0000000113177824 */ /* 0x000fe200028e060d */
[----:B------:R-:W-:Y:S01]  /*3290*/  IADD3 R20, P6, R32, UR9, RZ ;  /* 0x0000000920147c10 */ /* 0x000fe2000ffde0ff */
[----:B--2---:R-:W-:Y:S01]  /*32a0*/  IMAD R25, R52, R6, R21 ;  /* 0x0000000634197224 */ /* 0x004fe200078e0215 */
[----:B------:R-:W-:Y:S01]  /*32b0*/  BSSY B1, `(.L_x_76) ;  /* 0x0000006000017945 */ /* 0x000fe20003800000 */
[----:B------:R-:W-:Y:S02]  /*32c0*/  IADD3 R24, P5, R14, R59, RZ ;  /* 0x0000003b0e187210 */ /* 0x000fe40007fbe0ff */
[----:B------:R-:W-:Y:S01]  /*32d0*/  IADD3.X R21, R33, UR10, RZ, P6, !PT ;  /* 0x0000000a21157c10 */ /* 0x000fe2000b7fe4ff */
[----:B------:R2:W-:Y:S05]  /*32e0*/  @P4 STG.E desc[UR14][R22.64], R25 ;  /* 0x0000001916004986 */ /* 0x0005ea000c10190e */
[----:B------:R-:W-:Y:S05]  /*32f0*/  @!P1 BRA `(.L_x_77) ;  /* 0x0000000000049947 */ /* 0x000fea0003800000 */
[----:B------:R3:W5:Y:S02]  /*3300*/  LDG.E.LTC128B R60, desc[UR14][R20.64] ;  /* 0x0000000e143c7981 */ /* 0x000764000c1e1920 */
.L_x_77:
[----:B------:R-:W-:Y:S05]  /*3310*/  BSYNC B1 ;  /* 0x0000000000017941 */ /* 0x000fea0003800000 */
.L_x_76:
[----:B-----5:R-:W-:Y:S01]  /*3320*/  IMAD R10, R60, R7, RZ ;  /* 0x000000073c0a7224 */ /* 0x020fe200078e02ff */
[----:B------:R-:W-:Y:S01]  /*3330*/  ISETP.GT.AND P0, PT, R9, 0x8, P0 ;  /* 0x000000080900780c */ /* 0x000fe20000704270 */
[----:B--2---:R-:W-:Y:S01]  /*3340*/  IMAD.X R25, R15, 0x1, R13, P5 ;  /* 0x000000010f197824 */ /* 0x004fe200028e060d */
[----:B-1----:R-:W-:Y:S01]  /*3350*/  IADD3 R16, P4, R16, UR7, RZ ;  /* 0x0000000710107c10 */ /* 0x002fe2000ff9e0ff */
[----:B------:R-:W-:Y:S01]  /*3360*/  IMAD R53, R53, R6, R10 ;  /* 0x0000000635357224 */ /* 0x000fe200078e020a */
[----:B------:R-:W-:Y:S01]  /*3370*/  BSSY B1, `(.L_x_78) ;  /* 0x0000006000017945 */ /* 0x000fe20003800000 */
[----:B---3--:R-:W-:Y:S02]  /*3380*/  IADD3 R20, P5, R18, R12, RZ ;  /* 0x0000000c12147210 */ /* 0x008fe40007fbe0ff */
[----:B------:R-:W-:Y:S01]  /*3390*/  IADD3.X R17, R17, UR8, RZ, P4, !PT ;  /* 0x0000000811117c10 */ /* 0x000fe2000a7fe4ff */
[----:B------:R1:W-:Y:S05]  /*33a0*/  @P1 STG.E desc[UR14][R24.64], R53 ;  /* 0x0000003518001986 */ /* 0x0003ea000c10190e */
[----:B------:R-:W-:Y:S05]  /*33b0*/  @!P0 BRA `(.L_x_79) ;  /* 0x0000000000048947 */ /* 0x000fea0003800000 */
[----:B------:R2:W5:Y:S02]  /*33c0*/  LDG.E.LTC128B R60, desc[UR14][R16.64] ;  /* 0x0000000e103c7981 */ /* 0x000564000c1e1920 */
.L_x_79:
[----:B------:R-:W-:Y:S05]  /*33d0*/  BSYNC B1 ;  /* 0x0000000000017941 */ /* 0x000fea0003800000 */
.L_x_78:
[----:B------:R-:W-:Y:S01]  /*33e0*/  ISETP.GT.AND P2, PT, R9, 0x8, P2 ;  /* 0x000000080900780c */ /* 0x000fe20001744270 */
[----:B-----5:R-:W-:Y:S01]  /*33f0*/  IMAD R13, R60, R7, RZ ;  /* 0x000000073c0d7224 */ /* 0x020fe200078e02ff */
[----:B------:R-:W-:Y:S01]  /*3400*/  BSSY B1, `(.L_x_80) ;  /* 0x0000008000017945 */ /* 0x000fe20003800000 */
[----:B------:R-:W-:Y:S02]  /*3410*/  IMAD.X R21, R19, 0x1, R11, P5 ;  /* 0x0000000113157824 */ /* 0x000fe400028e060b */
[----:B------:R-:W-:-:S05]  /*3420*/  IMAD R13, R54, R6, R13 ;  /* 0x00000006360d7224 */ /* 0x000fca00078e020d */
[----:B------:R3:W-:Y:S01]  /*3430*/  @P0 STG.E desc[UR14][R20.64], R13 ;  /* 0x0000000d14000986 */ /* 0x0007e2000c10190e */
[----:B--2---:R-:W-:-:S04]  /*3440*/  IADD3 R16, P0, R32, UR7, RZ ;  /* 0x0000000720107c10 */ /* 0x004fc8000ff1e0ff */
[----:B------:R-:W-:Y:S01]  /*3450*/  IADD3.X R17, R33, UR8, RZ, P0, !PT ;  /* 0x0000000821117c10 */ /* 0x000fe200087fe4ff */
[----:B------:R-:W-:Y:S08]  /*3460*/  @!P2 BRA `(.L_x_81) ;  /* 0x000000000004a947 */ /* 0x000ff00003800000 */
[----:B------:R2:W5:Y:S02]  /*3470*/  LDG.E.LTC128B R60, desc[UR14][R16.64] ;  /* 0x0000000e103c7981 */ /* 0x000564000c1e1920 */
.L_x_81:
[----:B------:R-:W-:Y:S05]  /*3480*/  BSYNC B1 ;  /* 0x0000000000017941 */ /* 0x000fea0003800000 */
.L_x_80:
[----:B------:R-:W-:Y:S05]  /*3490*/  @!P2 BRA `(.L_x_82) ;  /* 0x0000000800d4a947 */ /* 0x000fea0003800000 */
[----:B------:R-:W-:Y:S01]  /*34a0*/  IADD3 R12, P0, R14, R12, RZ ;  /* 0x0000000c0e0c7210 */ /* 0x000fe20007f1e0ff */
[----:B-----5:R-:W-:-:S04]  /*34b0*/  IMAD R60, R60, R7, RZ ;  /* 0x000000073c3c7224 */ /* 0x020fc800078e02ff */
[----:B---3--:R-:W-:Y:S02]  /*34c0*/  IMAD.X R13, R15, 0x1, R11, P0 ;  /* 0x000000010f0d7824 */ /* 0x008fe400000e060b */
[----:B------:R-:W-:-:S05]  /*34d0*/  IMAD R55, R55, R6, R60 ;  /* 0x0000000637377224 */ /* 0x000fca00078e023c */
[----:B------:R4:W-:Y:S01]  /*34e0*/  STG.E desc[UR14][R12.64], R55 ;  /* 0x000000370c007986 */ /* 0x0009e2000c10190e */
[----:B------:R-:W-:Y:S05]  /*34f0*/  BRA `(.L_x_82) ;  /* 0x0000000800bc7947 */ /* 0x000fea0003800000 */
.L_x_23:
[----:B------:R-:W-:Y:S01]  /*3500*/  ULDC.64 UR8, c[0x0][0x6c0] ;  /* 0x0001b00000087ab9 */ /* 0x000fe20000000a00 */
[----:B------:R-:W-:Y:S01]  /*3510*/  ISETP.GT.AND P2, PT, R10, 0x1, PT ;  /* 0x000000010a00780c */ /* 0x000fe20003f44270 */
[-C--:B--2---:R-:W-:Y:S01]  /*3520*/  IMAD R11, R24, R6.reuse, RZ ;  /* 0x00000006180b7224 */ /* 0x084fe200078e02ff */
[----:B------:R-:W-:Y:S01]  /*3530*/  LEA R12, P1, R22, UR8, 0x2 ;  /* 0x00000008160c7c11 */ /* 0x000fe2000f8210ff */
[-C--:B------:R-:W-:Y:S01]  /*3540*/  IMAD R25, R25, R6.reuse, RZ ;  /* 0x0000000619197224 */ /* 0x080fe200078e02ff */
[C---:B------:R-:W-:Y:S01]  /*3550*/  ISETP.GT.AND P4, PT, R9.reuse, RZ, P2 ;  /* 0x000000ff0900720c */ /* 0x040fe20001784270 */
[----:B------:R-:W-:Y:S01]  /*3560*/  IMAD.SHL.U32 R59, R62, 0x20, RZ ;  /* 0x000000203e3b7824 */ /* 0x000fe200078e00ff */
[----:B------:R-:W-:Y:S01]  /*3570*/  LEA.HI.X R13, R22, UR9, R67, 0x2, P1 ;  /* 0x00000009160d7c11 */ /* 0x000fe200088f1443 */
[-C--:B------:R-:W-:Y:S01]  /*3580*/  IMAD R19, R26, R6.reuse, RZ ;  /* 0x000000061a137224 */ /* 0x080fe200078e02ff */
[----:B------:R-:W-:Y:S01]  /*3590*/  ISETP.GT.AND P1, PT, R9, 0x8, P0 ;  /* 0x000000080900780c */ /* 0x000fe20000724270 */
[----:B------:R-:W-:Y:S01]  /*35a0*/  IMAD R27, R27, R6, RZ ;  /* 0x000000061b1b7224 */ /* 0x000fe200078e02ff */
[----:B------:R-:W-:Y:S01]  /*35b0*/  ISETP.GT.AND P0, PT, R10, 0x8, PT ;  /* 0x000000080a00780c */ /* 0x000fe20003f04270 */
[----:B------:R0:W-:Y:S01]  /*35c0*/  @P5 STG.E desc[UR14][R12.64], R11 ;  /* 0x0000000b0c005986 */ /* 0x0001e2000c10190e */
[C---:B------:R-:W-:Y:S01]  /*35d0*/  LEA R14, P5, R62.reuse, R12, 0x2 ;  /* 0x0000000c3e0e7211 */ /* 0x040fe200078a10ff */
[-C--:B------:R-:W-:Y:S01]  /*35e0*/  IMAD R29, R29, R6.reuse, RZ ;  /* 0x000000061d1d7224 */ /* 0x080fe200078e02ff */
[----:B------:R-:W-:Y:S01]  /*35f0*/  ISETP.GT.AND P2, PT, R9, 0x8, P2 ;  /* 0x000000080900780c */ /* 0x000fe20001744270 */
[-C--:B------:R-:W-:Y:S01]  /*3600*/  IMAD R31, R31, R6.reuse, RZ ;  /* 0x000000061f1f7224 */ /* 0x080fe200078e02ff */
[C-C-:B------:R-:W-:Y:S01]  /*3610*/  LEA.HI.X R15, R62.reuse, R13, R63.reuse, 0x2, P5 ;  /* 0x0000000d3e0f7211 */ /* 0x140fe200028f143f */
[-C--:B------:R-:W-:Y:S01]  /*3620*/  IMAD R33, R33, R6.reuse, RZ ;  /* 0x0000000621217224 */ /* 0x080fe200078e02ff */
[----:B------:R-:W-:Y:S01]  /*3630*/  SHF.L.U64.HI R57, R62, 0x5, R63 ;  /* 0x000000053e397819 */ /* 0x000fe2000001023f */
[-C--:B------:R-:W-:Y:S01]  /*3640*/  IMAD R35, R35, R6.reuse, RZ ;  /* 0x0000000623237224 */ /* 0x080fe200078e02ff */
[----:B------:R-:W-:Y:S01]  /*3650*/  ISETP.GT.AND P5, PT, R9, RZ, P0 ;  /* 0x000000ff0900720c */ /* 0x000fe200007a4270 */
[----:B------:R1:W-:Y:S01]  /*3660*/  @P4 STG.E desc[UR14][R14.64], R25 ;  /* 0x000000190e004986 */ /* 0x0003e2000c10190e */
[-C--:B------:R-:W-:Y:S01]  /*3670*/  IADD3 R16, P4, R12, R59.reuse, RZ ;  /* 0x0000003b0c107210 */ /* 0x080fe20007f9e0ff */
[-C--:B0-----:R-:W-:Y:S01]  /*3680*/  IMAD R11, R28, R6.reuse, RZ ;  /* 0x000000061c0b7224 */ /* 0x081fe200078e02ff */
[----:B------:R-:W-:Y:S01]  /*3690*/  IADD3 R18, P6, R14, R59, RZ ;  /* 0x0000003b0e127210 */ /* 0x000fe20007fde0ff */
[----:B------:R0:W-:Y:S01]  /*36a0*/  @P1 STG.E desc[UR14][R12.64+0x20], R19 ;  /* 0x000020130c001986 */ /* 0x0001e2000c10190e */
[----:B------:R-:W-:Y:S01]  /*36b0*/  ISETP.GT.AND P1, PT, R10, 0x9, PT ;  /* 0x000000090a00780c */ /* 0x000fe20003f24270 */
[--C-:B------:R-:W-:Y:S01]  /*36c0*/  IMAD.X R17, R13, 0x1, R57.reuse, P4 ;  /* 0x000000010d117824 */ /* 0x100fe200020e0639 */
[C---:B------:R-:W-:Y:S01]  /*36d0*/  ISETP.GT.AND P0, PT, R9.reuse, 0x8, P0 ;  /* 0x000000080900780c */ /* 0x040fe20000704270 */
[----:B------:R2:W-:Y:S01]  /*36e0*/  @P2 STG.E desc[UR14][R14.64+0x20], R27 ;  /* 0x0000201b0e002986 */ /* 0x0005e2000c10190e */
[----:B------:R-:W-:Y:S01]  /*36f0*/  ISETP.GT.AND P4, PT, R9, RZ, P1 ;  /* 0x000000ff0900720c */ /* 0x000fe20000f84270 */
[-C--:B------:R-:W-:Y:S01]  /*3700*/  IMAD R37, R37, R6.reuse, RZ ;  /* 0x0000000625257224 */ /* 0x080fe200078e02ff */
[----:B------:R-:W-:Y:S01]  /*3710*/  IADD3 R61, P2, R59, 0x20, RZ ;  /* 0x000000203b3d7810 */ /* 0x000fe20007f5e0ff */
[----:B------:R3:W-:Y:S01]  /*3720*/  @P5 STG.E desc[UR14][R16.64], R11 ;  /* 0x0000000b10005986 */ /* 0x0007e2000c10190e */
[----:B------:R-:W-:Y:S01]  /*3730*/  ISETP.GT.AND P1, PT, R9, 0x8, P1 ;  /* 0x000000080900780c */ /* 0x000fe20000f24270 */
[-C--:B-1----:R-:W-:Y:S01]  /*3740*/  IMAD R25, R30, R6.reuse, RZ ;  /* 0x000000061e197224 */ /* 0x082fe200078e02ff */
[----:B0-----:R-:W-:Y:S01]  /*3750*/  IADD3 R12, P5, R12, R61, RZ ;  /* 0x0000003d0c0c7210 */ /* 0x001fe20007fbe0ff */
[--C-:B------:R-:W-:Y:S01]  /*3760*/  IMAD.X R19, R15, 0x1, R57.reuse, P6 ;  /* 0x000000010f137824 */ /* 0x100fe200030e0639 */
[----:B------:R-:W-:Y:S01]  /*3770*/  IADD3 R20, P6, R16, R59, RZ ;  /* 0x0000003b10147210 */ /* 0x000fe20007fde0ff */
[----:B------:R-:W-:Y:S01]  /*3780*/  IMAD.X R63, RZ, RZ, R57, P2 ;  /* 0x000000ffff3f7224 */ /* 0x000fe200010e0639 */
[----:B------:R-:W-:Y:S01]  /*3790*/  ISETP.GT.AND P2, PT, R10, 0x10, PT ;  /* 0x000000100a00780c */ /* 0x000fe20003f44270 */
[----:B------:R-:W-:-:S02]  /*37a0*/  IMAD R39, R39, R6, RZ ;  /* 0x0000000627277224 */ /* 0x000fc400078e02ff */
[----:B------:R-:W-:Y:S01]  /*37b0*/  @P4 STG.E desc[UR14][R18.64], R29 ;  /* 0x0000001d12004986 */ /* 0x000fe2000c10190e */
[----:B------:R-:W-:Y:S01]  /*37c0*/  IMAD.X R13, R13, 0x1, R63, P5 ;  /* 0x000000010d0d7824 */ /* 0x000fe200028e063f */
[----:B--2---:R-:W-:Y:S01]  /*37d0*/  IADD3 R14, P4, R14, R61, RZ ;  /* 0x0000003d0e0e7210 */ /* 0x004fe20007f9e0ff */
[-C--:B---3--:R-:W-:Y:S01]  /*37e0*/  IMAD R11, R32, R6.reuse, RZ ;  /* 0x00000006200b7224 */ /* 0x088fe200078e02ff */
[----:B------:R-:W-:Y:S01]  /*37f0*/  ISETP.GT.AND P5, PT, R9, RZ, P2 ;  /* 0x000000ff0900720c */ /* 0x000fe200017a4270 */
[----:B------:R-:W-:Y:S01]  /*3800*/  IMAD.X R21, R17, 0x1, R57, P6 ;  /* 0x0000000111157824 */ /* 0x000fe200030e0639 */
[----:B------:R0:W-:Y:S01]  /*3810*/  @P0 STG.E desc[UR14][R12.64], R25 ;  /* 0x000000190c000986 */ /* 0x0001e2000c10190e */
[----:B------:R-:W-:Y:S01]  /*3820*/  ISETP.GT.AND P0, PT, R10, 0x11, PT ;  /* 0x000000110a00780c */ /* 0x000fe20003f04270 */
[----:B------:R-:W-:Y:S02]  /*3830*/  IMAD.X R15, R15, 0x1, R63, P4 ;  /* 0x000000010f0f7824 */ /* 0x000fe400020e063f */
[-C--:B------:R-:W-:Y:S01]  /*3840*/  IMAD R41, R41, R6.reuse, RZ ;  /* 0x0000000629297224 */ /* 0x080fe200078e02ff */
[----:B------:R-:W-:Y:S01]  /*3850*/  ISETP.GT.AND P4, PT, R9, RZ, P0 ;  /* 0x000000ff0900720c */ /* 0x000fe20000784270 */
[-C--:B------:R-:W-:Y:S01]  /*3860*/  IMAD R43, R43, R6.reuse, RZ ;  /* 0x000000062b2b7224 */ /* 0x080fe200078e02ff */
[----:B------:R1:W-:Y:S01]  /*3870*/  @P1 STG.E desc[UR14][R14.64], R31 ;  /* 0x0000001f0e001986 */ /* 0x0003e2000c10190e */
[----:B------:R-:W-:Y:S01]  /*3880*/  ISETP.GT.AND P1, PT, R9, 0x8, P2 ;  /* 0x000000080900780c */ /* 0x000fe20001724270 */
[-C--:B------:R-:W-:Y:S01]  /*3890*/  IMAD R45, R45, R6.reuse, RZ ;  /* 0x000000062d2d7224 */ /* 0x080fe200078e02ff */
[----:B------:R-:W-:Y:S01]  /*38a0*/  IADD3 R22, P2, R18, R59, RZ ;  /* 0x0000003b12167210 */ /* 0x000fe20007f5e0ff */
[----:B------:R2:W-:Y:S01]  /*38b0*/  @P5 STG.E desc[UR14][R20.64], R11 ;  /* 0x0000000b14005986 */ /* 0x0005e2000c10190e */
[----:B0-----:R-:W-:Y:S01]  /*38c0*/  IADD3 R12, P5, R16, R61, RZ ;  /* 0x0000003d100c7210 */ /* 0x001fe20007fbe0ff */
[-C--:B------:R-:W-:Y:S01]  /*38d0*/  IMAD R25, R34, R6.reuse, RZ ;  /* 0x0000000622197224 */ /* 0x080fe200078e02ff */
[----:B------:R-:W-:Y:S01]  /*38e0*/  ISETP.GT.AND P0, PT, R9, 0x8, P0 ;  /* 0x000000080900780c */ /* 0x000fe20000704270 */
[----:B------:R-:W-:Y:S01]  /*38f0*/  IMAD.X R23, R19, 0x1, R57, P2 ;  /* 0x0000000113177824 */ /* 0x000fe200010e0639 */
[----:B------:R-:W-:Y:S01]  /*3900*/  ISETP.GT.AND P2, PT, R10, 0x18, PT ;  /* 0x000000180a00780c */ /* 0x000fe20003f44270 */
[--C-:B------:R-:W-:Y:S01]  /*3910*/  IMAD.X R13, R17, 0x1, R63.reuse, P5 ;  /* 0x00000001110d7824 */ /* 0x100fe200028e063f */
[----:B------:R-:W-:Y:S01]  /*3920*/  IADD3 R16, P6, R20, R59, RZ ;  /* 0x0000003b14107210 */ /* 0x000fe20007fde0ff */
[-C--:B------:R-:W-:Y:S01]  /*3930*/  IMAD R47, R47, R6.reuse, RZ ;  /* 0x000000062f2f7224 */ /* 0x080fe200078e02ff */
[----:B------:R-:W-:Y:S01]  /*3940*/  @P4 STG.E desc[UR14][R22.64], R33 ;  /* 0x0000002116004986 */ /* 0x000fe2000c10190e */
[C---:B------:R-:W-:Y:S01]  /*3950*/  ISETP.GT.AND P5, PT, R9.reuse, RZ, P2 ;  /* 0x000000ff0900720c */ /* 0x040fe200017a4270 */
[-C--:B------:R-:W-:Y:S01]  /*3960*/  IMAD R27, R48, R6.reuse, RZ ;  /* 0x00000006301b7224 */ /* 0x080fe200078e02ff */
[----:B-1----:R-:W-:Y:S01]  /*3970*/  IADD3 R14, P4, R18, R61, RZ ;  /* 0x0000003d120e7210 */ /* 0x002fe20007f9e0ff */
[----:B------:R0:W-:Y:S01]  /*3980*/  @P1 STG.E desc[UR14][R12.64], R25 ;  /* 0x000000190c001986 */ /* 0x0001e2000c10190e */
[----:B------:R-:W-:Y:S01]  /*3990*/  ISETP.GT.AND P1, PT, R10, 0x19, PT ;  /* 0x000000190a00780c */ /* 0x000fe20003f24270 */
[-C--:B--2---:R-:W-:Y:S01]  /*39a0*/  IMAD R11, R36, R6.reuse, RZ ;  /* 0x00000006240b7224 */ /* 0x084fe200078e02ff */
[----:B------:R-:W-:Y:S01]  /*39b0*/  ISETP.GT.AND P2, PT, R9, 0x8, P2 ;  /* 0x000000080900780c */ /* 0x000fe20001744270 */
[----:B------:R-:W-:Y:S01]  /*39c0*/  IMAD.X R15, R19, 0x1, R63, P4 ;  /* 0x00000001130f7824 */ /* 0x000fe200020e063f */
[----:B------:R-:W-:Y:S01]  /*39d0*/  ISETP.GT.AND P4, PT, R9, RZ, P1 ;  /* 0x000000ff0900720c */ /* 0x000fe20000f84270 */
[----:B------:R-:W-:Y:S01]  /*39e0*/  IMAD.X R17, R21, 0x1, R57, P6 ;  /* 0x0000000115117824 */ /* 0x000fe200030e0639 */
[----:B------:R-:W-:Y:S01]  /*39f0*/  ISETP.GT.AND P1, PT, R9, 0x8, P1 ;  /* 0x000000080900780c */ /* 0x000fe20000f24270 */
[-C--:B------:R-:W-:Y:S01]  /*3a00*/  IMAD R49, R49, R6.reuse, RZ ;  /* 0x0000000631317224 */ /* 0x080fe200078e02ff */
[----:B------:R1:W-:Y:S01]  /*3a10*/  @P0 STG.E desc[UR14][R14.64], R35 ;  /* 0x000000230e000986 */ /* 0x0003e2000c10190e */
[----:B------:R-:W-:Y:S01]  /*3a20*/  IADD3 R18, P0, R22, R59, RZ ;  /* 0x0000003b16127210 */ /* 0x000fe20007f1e0ff */
[----:B------:R-:W-:-:S02]  /*3a30*/  IMAD R51, R51, R6, RZ ;  /* 0x0000000633337224 */ /* 0x000fc400078e02ff */
[----:B------:R2:W-:Y:S01]  /*3a40*/  @P5 STG.E desc[UR14][R16.64], R11 ;  /* 0x0000000b10005986 */ /* 0x0005e2000c10190e */
[----:B0-----:R-:W-:Y:S01]  /*3a50*/  IADD3 R12, P5, R20, R61, RZ ;  /* 0x0000003d140c7210 */ /* 0x001fe20007fbe0ff */
[----:B------:R-:W-:Y:S01]  /*3a60*/  IMAD.X R19, R23, 0x1, R57, P0 ;  /* 0x0000000117137824 */ /* 0x000fe200000e0639 */
[----:B------:R-:W-:Y:S01]  /*3a70*/  ISETP.GT.AND P0, PT, R10, 0x20, PT ;  /* 0x000000200a00780c */ /* 0x000fe20003f04270 */
[-C--:B------:R-:W-:Y:S01]  /*3a80*/  IMAD R25, R38, R6.reuse, RZ ;  /* 0x0000000626197224 */ /* 0x080fe200078e02ff */
[----:B------:R-:W-:Y:S01]  /*3a90*/  IADD3 R20, P6, R16, R59, RZ ;  /* 0x0000003b10147210 */ /* 0x000fe20007fde0ff */
[--C-:B------:R-:W-:Y:S01]  /*3aa0*/  IMAD.X R13, R21, 0x1, R63.reuse, P5 ;  /* 0x00000001150d7824 */ /* 0x100fe200028e063f */
[----:B------:R-:W-:Y:S01]  /*3ab0*/  @P4 STG.E desc[UR14][R18.64], R37 ;  /* 0x0000002512004986 */ /* 0x000fe2000c10190e */
[----:B-1----:R-:W-:Y:S01]  /*3ac0*/  IADD3 R14, P5, R22, R61, RZ ;  /* 0x0000003d160e7210 */ /* 0x002fe20007fbe0ff */
[-C--:B------:R-:W-:Y:S01]  /*3ad0*/  IMAD R53, R53, R6.reuse, RZ ;  /* 0x0000000635357224 */ /* 0x080fe200078e02ff */
[----:B------:R-:W-:Y:S01]  /*3ae0*/  ISETP.GT.AND P4, PT, R9, RZ, P0 ;  /* 0x000000ff0900720c */ /* 0x000fe20000784270 */
[----:B------:R0:W-:Y:S01]  /*3af0*/  @P2 STG.E desc[UR14][R12.64], R25 ;  /* 0x000000190c002986 */ /* 0x0001e2000c10190e */
[----:B------:R-:W-:Y:S01]  /*3b00*/  ISETP.GT.AND P2, PT, R10, 0x21, PT ;  /* 0x000000210a00780c */ /* 0x000fe20003f44270 */
[----:B------:R-:W-:Y:S01]  /*3b10*/  IMAD.X R15, R23, 0x1, R63, P5 ;  /* 0x00000001170f7824 */ /* 0x000fe200028e063f */
[C---:B------:R-:W-:Y:S01]  /*3b20*/  ISETP.GT.AND P0, PT, R9.reuse, 0x8, P0 ;  /* 0x000000080900780c */ /* 0x040fe20000704270 */
[-C--:B--2---:R-:W-:Y:S01]  /*3b30*/  IMAD R11, R40, R6.reuse, RZ ;  /* 0x00000006280b7224 */ /* 0x084fe200078e02ff */
[----:B------:R-:W-:Y:S01]  /*3b40*/  ISETP.GT.AND P5, PT, R9, RZ, P2 ;  /* 0x000000ff0900720c */ /* 0x000fe200017a4270 */
[----:B------:R-:W-:Y:S01]  /*3b50*/  IMAD.X R21, R17, 0x1, R57, P6 ;  /* 0x0000000111157824 */ /* 0x000fe200030e0639 */
[----:B------:R1:W-:Y:S01]  /*3b60*/  @P1 STG.E desc[UR14][R14.64], R39 ;  /* 0x000000270e001986 */ /* 0x0003e2000c10190e */
[----:B------:R-:W-:Y:S01]  /*3b70*/  IADD3 R22, P1, R18, R59, RZ ;  /* 0x0000003b12167210 */ /* 0x000fe20007f3e0ff */
[----:B------:R-:W-:Y:S01]  /*3b80*/  IMAD R55, R55, R6, RZ ;  /* 0x0000000637377224 */ /* 0x000fe200078e02ff */
[----:B------:R-:W-:-:S02]  /*3b90*/  ISETP.GT.AND P2, PT, R9, 0x8, P2 ;  /* 0x000000080900780c */ /* 0x000fc40001744270 */
        /* <DEDUP_REMOVED lines=8> */
[----:B-1----:R-:W-:Y:S02]  /*3c20*/  IADD3 R14, P5, R18, R61, RZ ;  /* 0x0000003d120e7210 */ /* 0x002fe40007fbe0ff */
[----:B------:R-:W-:Y:S01]  /*3c30*/  ISETP.GT.AND P4, PT, R9, RZ, P1 ;  /* 0x000000ff0900720c */ /* 0x000fe20000f84270 */
[----:B------:R0:W-:Y:S01]  /*3c40*/  @P0 STG.E desc[UR14][R12.64], R25 ;  /* 0x000000190c000986 */ /* 0x0001e2000c10190e */
[----:B------:R-:W-:Y:S01]  /*3c50*/  ISETP.GT.AND P0, PT, R10, 0x29, PT ;  /* 0x000000290a00780c */ /* 0x000fe20003f04270 */
[----:B------:R-:W-:Y:S01]  /*3c60*/  IMAD.X R15, R19, 0x1, R63, P5 ;  /* 0x00000001130f7824 */ /* 0x000fe200028e063f */
[C---:B------:R-:W-:Y:S01]  /*3c70*/  ISETP.GT.AND P1, PT, R9.reuse, 0x8, P1 ;  /* 0x000000080900780c */ /* 0x040fe20000f24270 */
[----:B--2---:R-:W-:Y:S01]  /*3c80*/  IMAD R11, R44, R6, RZ ;  /* 0x000000062c0b7224 */ /* 0x004fe200078e02ff */
[----:B------:R-:W-:Y:S01]  /*3c90*/  ISETP.GT.AND P5, PT, R9, RZ, P0 ;  /* 0x000000ff0900720c */ /* 0x000fe200007a4270 */
[----:B------:R-:W-:Y:S01]  /*3ca0*/  IMAD.X R17, R21, 0x1, R57, P6 ;  /* 0x0000000115117824 */ /* 0x000fe200030e0639 */
[----:B------:R1:W-:Y:S01]  /*3cb0*/  @P2 STG.E desc[UR14][R14.64], R43 ;  /* 0x0000002b0e002986 */ /* 0x0003e2000c10190e */
[----:B------:R-:W-:-:S02]  /*3cc0*/  IADD3 R18, P2, R22, R59, RZ ;  /* 0x0000003b16127210 */ /* 0x000fc40007f5e0ff */
[----:B------:R-:W-:Y:S02]  /*3cd0*/  ISETP.GT.AND P0, PT, R9, 0x8, P0 ;  /* 0x000000080900780c */ /* 0x000fe40000704270 */
[----:B------:R-:W-:Y:S01]  /*3ce0*/  @P4 STG.E desc[UR14][R16.64], R11 ;  /* 0x0000000b10004986 */ /* 0x000fe2000c10190e */
[----:B0-----:R-:W-:Y:S01]  /*3cf0*/  IADD3 R12, P4, R20, R61, RZ ;  /* 0x0000003d140c7210 */ /* 0x001fe20007f9e0ff */
[----:B------:R-:W-:Y:S01]  /*3d00*/  IMAD.X R19, R23, 0x1, R57, P2 ;  /* 0x0000000117137824 */ /* 0x000fe200010e0639 */
[----:B------:R-:W-:Y:S01]  /*3d10*/  ISETP.GT.AND P2, PT, R10, 0x30, PT ;  /* 0x000000300a00780c */ /* 0x000fe20003f44270 */
[----:B------:R-:W-:Y:S01]  /*3d20*/  IMAD R25, R46, R6, RZ ;  /* 0x000000062e197224 */ /* 0x000fe200078e02ff */
[----:B------:R-:W-:Y:S01]  /*3d30*/  IADD3 R20, P6, R16, R59, RZ ;  /* 0x0000003b10147210 */ /* 0x000fe20007fde0ff */
[----:B------:R-:W-:Y:S01]  /*3d40*/  IMAD.X R13, R21, 0x1, R63, P4 ;  /* 0x00000001150d7824 */ /* 0x000fe200020e063f */
[----:B------:R-:W-:Y:S01]  /*3d50*/  @P5 STG.E desc[UR14][R18.64], R45 ;  /* 0x0000002d12005986 */ /* 0x000fe2000c10190e */
[----:B-1----:R-:W-:-:S02]  /*3d60*/  IADD3 R14, P5, R22, R61, RZ ;  /* 0x0000003d160e7210 */ /* 0x002fc40007fbe0ff */
[----:B------:R-:W-:Y:S01]  /*3d70*/  ISETP.GT.AND P4, PT, R9, RZ, P2 ;  /* 0x000000ff0900720c */ /* 0x000fe20001784270 */
[----:B------:R0:W-:Y:S01]  /*3d80*/  @P1 STG.E desc[UR14][R12.64], R25 ;  /* 0x000000190c001986 */ /* 0x0001e2000c10190e */
[----:B------:R-:W-:Y:S01]  /*3d90*/  ISETP.GT.AND P1, PT, R10, 0x31, PT ;  /* 0x000000310a00780c */ /* 0x000fe20003f24270 */
[----:B------:R-:W-:Y:S02]  /*3da0*/  IMAD.X R15, R23, 0x1, R63, P5 ;  /* 0x00000001170f7824 */ /* 0x000fe400028e063f */
[----:B------:R-:W-:Y:S01]  /*3db0*/  IMAD.X R21, R17, 0x1, R57, P6 ;  /* 0x0000000111157824 */ /* 0x000fe200030e0639 */
[C---:B------:R-:W-:Y:S02]  /*3dc0*/  ISETP.GT.AND P5, PT, R9.reuse, RZ, P1 ;  /* 0x000000ff0900720c */ /* 0x040fe40000fa4270 */
[----:B------:R1:W-:Y:S01]  /*3dd0*/  @P0 STG.E desc[UR14][R14.64], R47 ;  /* 0x0000002f0e000986 */ /* 0x0003e2000c10190e */
[----:B------:R-:W-:Y:S02]  /*3de0*/  ISETP.GT.AND P6, PT, R9, 0x8, P2 ;  /* 0x000000080900780c */ /* 0x000fe400017c4270 */
[----:B------:R-:W-:-:S02]  /*3df0*/  IADD3 R22, P0, R18, R59, RZ ;  /* 0x0000003b12167210 */ /* 0x000fc40007f1e0ff */
[-C--:B0-----:R-:W-:Y:S01]  /*3e00*/  IADD3 R12, P2, R16, R61.reuse, RZ ;  /* 0x0000003d100c7210 */ /* 0x081fe20007f5e0ff */
[----:B------:R0:W-:Y:S01]  /*3e10*/  @P4 STG.E desc[UR14][R20.64], R27 ;  /* 0x0000001b14004986 */ /* 0x0001e2000c10190e */
[----:B------:R-:W-:Y:S01]  /*3e20*/  IMAD R25, R50, R6, RZ ;  /* 0x0000000632197224 */ /* 0x000fe200078e02ff */
[----:B------:R-:W-:Y:S01]  /*3e30*/  ISETP.GT.AND P1, PT, R9, 0x8, P1 ;  /* 0x000000080900780c */ /* 0x000fe20000f24270 */
[----:B------:R-:W-:Y:S01]  /*3e40*/  IMAD.X R23, R19, 0x1, R57, P0 ;  /* 0x0000000113177824 */ /* 0x000fe200000e0639 */
[C---:B------:R-:W-:Y:S01]  /*3e50*/  ISETP.GT.AND P0, PT, R10.reuse, 0x38, PT ;  /* 0x000000380a00780c */ /* 0x040fe20003f04270 */
[----:B------:R-:W-:Y:S01]  /*3e60*/  IMAD.X R13, R17, 0x1, R63, P2 ;  /* 0x00000001110d7824 */ /* 0x000fe200010e063f */
[----:B------:R-:W-:Y:S02]  /*3e70*/  ISETP.GT.AND P2, PT, R10, 0x39, PT ;  /* 0x000000390a00780c */ /* 0x000fe40003f44270 */
[----:B------:R-:W-:Y:S01]  /*3e80*/  IADD3 R10, P4, R18, R61, RZ ;  /* 0x0000003d120a7210 */ /* 0x000fe20007f9e0ff */
[----:B------:R-:W-:Y:S01]  /*3e90*/  @P5 STG.E desc[UR14][R22.64], R49 ;  /* 0x0000003116005986 */ /* 0x000fe2000c10190e */
[----:B-1----:R-:W-:-:S03]  /*3ea0*/  IADD3 R14, P5, R20, R59, RZ ;  /* 0x0000003b140e7210 */ /* 0x002fc60007fbe0ff */
[----:B------:R-:W-:Y:S01]  /*3eb0*/  IMAD.X R11, R19, 0x1, R63, P4 ;  /* 0x00000001130b7824 */ /* 0x000fe200020e063f */
[----:B------:R-:W-:Y:S01]  /*3ec0*/  IADD3 R18, P4, R20, R61, RZ ;  /* 0x0000003d14127210 */ /* 0x000fe20007f9e0ff */
[----:B------:R1:W-:Y:S01]  /*3ed0*/  @P6 STG.E desc[UR14][R12.64], R25 ;  /* 0x000000190c006986 */ /* 0x0003e2000c10190e */
[----:B------:R-:W-:Y:S01]  /*3ee0*/  IMAD.X R15, R21, 0x1, R57, P5 ;  /* 0x00000001150f7824 */ /* 0x000fe200028e0639 */
[----:B------:R-:W-:Y:S02]  /*3ef0*/  ISETP.GT.AND P6, PT, R9, RZ, P0 ;  /* 0x000000ff0900720c */ /* 0x000fe400007c4270 */
[----:B------:R-:W-:Y:S01]  /*3f00*/  IADD3 R16, P5, R22, R59, RZ ;  /* 0x0000003b16107210 */ /* 0x000fe20007fbe0ff */
[----:B------:R-:W-:Y:S01]  /*3f10*/  IMAD.X R19, R21, 0x1, R63, P4 ;  /* 0x0000000115137824 */ /* 0x000fe200020e063f */
[C---:B------:R-:W-:Y:S01]  /*3f20*/  ISETP.GT.AND P4, PT, R9.reuse, RZ, P2 ;  /* 0x000000ff0900720c */ /* 0x040fe20001784270 */
[-C--:B0-----:R-:W-:Y:S01]  /*3f30*/  IMAD R21, R54, R6.reuse, RZ ;  /* 0x0000000636157224 */ /* 0x081fe200078e02ff */
[----:B------:R-:W-:Y:S01]  /*3f40*/  ISETP.GT.AND P0, PT, R9, 0x8, P0 ;  /* 0x000000080900780c */ /* 0x000fe20000704270 */
[----:B------:R-:W-:Y:S01]  /*3f50*/  IMAD.X R17, R23, 0x1, R57, P5 ;  /* 0x0000000117117824 */ /* 0x000fe200028e0639 */
[----:B------:R-:W-:Y:S01]  /*3f60*/  ISETP.GT.AND P2, PT, R9, 0x8, P2 ;  /* 0x000000080900780c */ /* 0x000fe20001744270 */
[----:B------:R-:W-:Y:S01]  /*3f70*/  IMAD R9, R52, R6, RZ ;  /* 0x0000000634097224 */ /* 0x000fe200078e02ff */
[----:B-1----:R-:W-:Y:S01]  /*3f80*/  IADD3 R12, P5, R22, R61, RZ ;  /* 0x0000003d160c7210 */ /* 0x002fe20007fbe0ff */
[----:B------:R0:W-:Y:S04]  /*3f90*/  @P1 STG.E desc[UR14][R10.64], R51 ;  /* 0x000000330a001986 */ /* 0x0001e8000c10190e */
[----:B------:R-:W-:Y:S01]  /*3fa0*/  IMAD.X R13, R23, 0x1, R63, P5 ;  /* 0x00000001170d7824 */ /* 0x000fe200028e063f */
[----:B------:R0:W-:Y:S04]  /*3fb0*/  @P6 STG.E desc[UR14][R14.64], R9 ;  /* 0x000000090e006986 */ /* 0x0001e8000c10190e */
[----:B------:R0:W-:Y:S04]  /*3fc0*/  @P4 STG.E desc[UR14][R16.64], R53 ;  /* 0x0000003510004986 */ /* 0x0001e8000c10190e */
[----:B------:R0:W-:Y:S04]  /*3fd0*/  @P0 STG.E desc[UR14][R18.64], R21 ;  /* 0x0000001512000986 */ /* 0x0001e8000c10190e */
[----:B------:R0:W-:Y:S02]  /*3fe0*/  @P2 STG.E desc[UR14][R12.64], R55 ;  /* 0x000000370c002986 */ /* 0x0001e4000c10190e */
.L_x_82:
[----:B------:R-:W-:Y:S05]  /*3ff0*/  BSYNC B0 ;  /* 0x0000000000007941 */ /* 0x000fea0003800000 */
.L_x_22:
[----:B------:R-:W-:Y:S01]  /*4000*/  ULDC UR8, c[0x0][0xc] ;  /* 0x0000030000087ab9 */ /* 0x000fe20000000800 */
[----:B------:R-:W-:Y:S01]  /*4010*/  ULDC UR9, c[0x0][0x10] ;  /* 0x0000040000097ab9 */ /* 0x000fe20000000800 */
[----:B0-----:R-:W0:Y:S01]  /*4020*/  LDC R9, c[0x0][0x14] ;  /* 0x00000500ff097b82 */ /* 0x001e220000000800 */
[----:B------:R-:W-:Y:S01]  /*4030*/  UIMAD.WIDE.U32 UR8, UR8, UR9, URZ ;  /* 0x00000009080872a5 */ /* 0x000fe2000f8e003f */
[----:B------:R-:W-:Y:S02]  /*4040*/  IMAD.MOV.U32 R10, RZ, RZ, R0 ;  /* 0x000000ffff0a7224 */ /* 0x000fe400078e0000 */
[----:B------:R-:W-:Y:S02]  /*4050*/  IMAD.MOV.U32 R11, RZ, RZ, R5 ;  /* 0x000000ffff0b7224 */ /* 0x000fe400078e0005 */
[----:B--2---:R-:W-:Y:S02]  /*4060*/  IMAD.MOV.U32 R16, RZ, RZ, -0x1 ;  /* 0xffffffffff107424 */ /* 0x004fe400078e00ff */
[----:B0-----:R-:W-:-:S04]  /*4070*/  IMAD.WIDE.U32 R10, R9, UR8, R10 ;  /* 0x00000008090a7c25 */ /* 0x001fc8000f8e000a */
[----:B------:R-:W-:Y:S01]  /*4080*/  IMAD R5, R9, UR9, RZ ;  /* 0x0000000909057c24 */ /* 0x000fe2000f8e02ff */
[----:B------:R-:W-:Y:S01]  /*4090*/  ULDC.64 UR8, c[0x0][0x750] ;  /* 0x0001d40000087ab9 */ /* 0x000fe20000000a00 */
[----:B------:R-:W-:Y:S01]  /*40a0*/  PRMT R9, RZ, 0x7610, R9 ;  /* 0x00007610ff097816 */ /* 0x000fe20000000009 */
[----:B------:R-:W-:Y:S01]  /*40b0*/  IMAD.MOV.U32 R0, RZ, RZ, R10 ;  /* 0x000000ffff007224 */ /* 0x000fe200078e000a */
[----:B------:R-:W-:Y:S01]  /*40c0*/  ISETP.GE.U32.AND P0, PT, R10, UR8, PT ;  /* 0x000000080a007c0c */ /* 0x000fe2000bf06070 */
[----:B------:R-:W-:Y:S02]  /*40d0*/  IMAD.IADD R5, R11, 0x1, R5 ;  /* 0x000000010b057824 */ /* 0x000fe400078e0205 */
[----:B------:R-:W-:-:S03]  /*40e0*/  IMAD.MOV.U32 R11, RZ, RZ, -0x1 ;  /* 0xffffffffff0b7424 */ /* 0x000fc600078e00ff */
[----:B------:R-:W-:-:S13]  /*40f0*/  ISETP.GE.U32.AND.EX P0, PT, R5, UR9, PT, P0 ;  /* 0x0000000905007c0c */ /* 0x000fda000bf06100 */
[----:B------:R-:W-:Y:S05]  /*4100*/  @P0 BRA `(.L_x_83) ;  /* 0x00000004006c0947 */ /* 0x000fea0003800000 */
[----:B---3--:R-:W0:Y:S01]  /*4110*/  S2R R20, SR_CTAID.X ;  /* 0x0000000000147919 */ /* 0x008e220000002500 */
[----:B------:R-:W2:Y:S01]  /*4120*/  LDC.64 R14, c[0x0][0x728] ;  /* 0x0001ca00ff0e7b82 */ /* 0x000ea20000000a00 */
[----:B------:R-:W-:Y:S01]  /*4130*/  ULDC UR7, c[0x0][0x150] ;  /* 0x0000540000077ab9 */ /* 0x000fe20000000800 */
[----:B----4-:R-:W-:Y:S01]  /*4140*/  IMAD.MOV.U32 R12, RZ, RZ, R0 ;  /* 0x000000ffff0c7224 */ /* 0x010fe200078e0000 */
[----:B------:R-:W3:Y:S01]  /*4150*/  S2R R22, SR_CTAID.Y ;  /* 0x0000000000167919 */ /* 0x000ee20000002600 */
[----:B------:R-:W-:-:S04]  /*4160*/  IMAD.MOV.U32 R13, RZ, RZ, R5 ;  /* 0x000000ffff0d7224 */ /* 0x000fc800078e0005 */
[----:B------:R-:W4:Y:S08]  /*4170*/  LDC R23, c[0x0][0x144] ;  /* 0x00005100ff177b82 */ /* 0x000f300000000800 */
[----:B------:R-:W1:Y:S08]  /*4180*/  LDC R16, c[0x0][0x730] ;  /* 0x0001cc00ff107b82 */ /* 0x000e700000000800 */
[----:B------:R-:W1:Y:S01]  /*4190*/  LDC.64 R18, c[0x0][0x720] ;  /* 0x0001c800ff127b82 */ /* 0x000e620000000a00 */
[----:B--2---:R-:W-:-:S04]  /*41a0*/  ISETP.NE.U32.AND P0, PT, R14, RZ, PT ;  /* 0x000000ff0e00720c */ /* 0x004fc80003f05070 */
[----:B------:R-:W-:Y:S02]  /*41b0*/  ISETP.NE.AND.EX P0, PT, R15, RZ, PT, P0 ;  /* 0x000000ff0f00720c */ /* 0x000fe40003f05300 */
[----:B0-----:R-:W-:-:S05]  /*41c0*/  I2FP.F32.U32 R8, R20 ;  /* 0x0000001400087245 */ /* 0x001fca0000201000 */
[----:B------:R-:W-:-:S04]  /*41d0*/  FMUL R8, R8, UR7 ;  /* 0x0000000708087c20 */ /* 0x000fc80008400000 */
[----:B------:R0:W2:Y:S02]  /*41e0*/  F2I.U32.TRUNC.NTZ R21, R8 ;  /* 0x0000000800157305 */ /* 0x0000a4000020f000 */
[----:B---34-:R-:W-:Y:S05]  /*41f0*/  @!P0 BRA `(.L_x_84) ;  /* 0x0000000000288947 */ /* 0x018fea0003800000 */
[----:B------:R-:W3:Y:S02]  /*4200*/  LDC R9, c[0x0][0x734] ;  /* 0x0001cd00ff097b82 */ /* 0x000ee40000000800 */
[----:B---3--:R-:W-:-:S05]  /*4210*/  IADD3 R13, P0, R0, R9, RZ ;  /* 0x00000009000d7210 */ /* 0x008fca0007f1e0ff */
[----:B------:R-:W-:-:S04]  /*4220*/  IMAD.X R17, RZ, RZ, R5, P0 ;  /* 0x000000ffff117224 */ /* 0x000fc800000e0605 */
[----:B0-----:R-:W-:-:S04]  /*4230*/  IMAD.WIDE.U32 R8, R17, R14, RZ ;  /* 0x0000000e11087225 */ /* 0x001fc800078e00ff */
[----:B------:R-:W-:-:S04]  /*4240*/  IMAD.WIDE.U32 R10, P0, R13, R15, R8 ;  /* 0x0000000f0d0a7225 */ /* 0x000fc80007800008 */
[----:B------:R-:W-:-:S04]  /*4250*/  IMAD.WIDE.U32 R8, R13, R14, RZ ;  /* 0x0000000e0d087225 */ /* 0x000fc800078e00ff */
[----:B------:R-:W-:Y:S01]  /*4260*/  IMAD.X R13, RZ, RZ, RZ, P0 ;  /* 0x000000ffff0d7224 */ /* 0x000fe200000e06ff */
[----:B------:R-:W-:Y:S01]  /*4270*/  IADD3 RZ, P0, R9, R10, RZ ;  /* 0x0000000a09ff7210 */ /* 0x000fe20007f1e0ff */
[----:B------:R-:W-:-:S04]  /*4280*/  IMAD.MOV.U32 R12, RZ, RZ, R11 ;  /* 0x000000ffff0c7224 */ /* 0x000fc800078e000b */
[----:B------:R-:W-:-:S08]  /*4290*/  IMAD.WIDE.U32.X R12, R17, R15, R12, P0 ;  /* 0x0000000f110c7225 */ /* 0x000fd000000e040c */
.L_x_84:
[-CC-:B-1----:R-:W-:Y:S01]  /*42a0*/  SHF.R.U64 R17, R12, R16.reuse, R13.reuse ;  /* 0x000000100c117219 */ /* 0x182fe2000000120d */
[----:B------:R-:W1:Y:S01]  /*42b0*/  LDC.64 R28, c[0x0][0x740] ;  /* 0x0001d000ff1c7b82 */ /* 0x000e620000000a00 */
[----:B0-----:R-:W-:Y:S01]  /*42c0*/  SHF.R.U32.HI R8, RZ, R16, R13 ;  /* 0x00000010ff087219 */ /* 0x001fe2000001160d */
[----:B--2---:R-:W-:Y:S01]  /*42d0*/  IMAD.MOV R21, RZ, RZ, -R21 ;  /* 0x000000ffff157224 */ /* 0x004fe200078e0a15 */
[----:B------:R-:W-:Y:S01]  /*42e0*/  IADD3 R11, P0, RZ, -R17, RZ ;  /* 0x80000011ff0b7210 */ /* 0x000fe20007f1e0ff */
[----:B------:R-:W-:Y:S01]  /*42f0*/  ULDC UR7, c[0x0][0x154] ;  /* 0x0000550000077ab9 */ /* 0x000fe20000000800 */
[----:B------:R-:W-:Y:S02]  /*4300*/  IMAD.MOV.U32 R13, RZ, RZ, 0x1 ;  /* 0x00000001ff0d7424 */ /* 0x000fe400078e00ff */
[----:B------:R-:W-:Y:S01]  /*4310*/  IMAD R23, R23, R21, R20 ;  /* 0x0000001517177224 */ /* 0x000fe200078e0214 */
[----:B------:R-:W0:Y:S01]  /*4320*/  LDC R12, c[0x0][0x718] ;  /* 0x0001c600ff0c7b82 */ /* 0x000e220000000800 */
[----:B------:R-:W-:-:S02]  /*4330*/  IMAD.X R9, RZ, RZ, ~R8, P0 ;  /* 0x000000ffff097224 */ /* 0x000fc400000e0e08 */
[----:B------:R-:W-:Y:S02]  /*4340*/  IMAD.MOV.U32 R8, RZ, RZ, R0 ;  /* 0x000000ffff087224 */ /* 0x000fe400078e0000 */
[-C--:B------:R-:W-:Y:S02]  /*4350*/  IMAD R10, R9, R18.reuse, RZ ;  /* 0x00000012090a7224 */ /* 0x080fe400078e02ff */
[----:B------:R-:W-:Y:S01]  /*4360*/  IMAD.MOV.U32 R9, RZ, RZ, R5 ;  /* 0x000000ffff097224 */ /* 0x000fe200078e0005 */
[----:B------:R-:W2:Y:S01]  /*4370*/  LDC R24, c[0x0][0x708] ;  /* 0x0001c200ff187b82 */ /* 0x000ea20000000800 */
[----:B------:R-:W-:-:S04]  /*4380*/  IMAD.WIDE.U32 R8, R11, R18, R8 ;  /* 0x000000120b087225 */ /* 0x000fc800078e0008 */
[----:B------:R-:W-:-:S03]  /*4390*/  IMAD R11, R11, R19, R10 ;  /* 0x000000130b0b7224 */ /* 0x000fc600078e020a */
[----:B------:R-:W3:Y:S01]  /*43a0*/  LDC R26, c[0x0][0x758] ;  /* 0x0001d600ff1a7b82 */ /* 0x000ee20000000800 */
[----:B------:R-:W-:Y:S01]  /*43b0*/  I2FP.F32.U32 R10, R22 ;  /* 0x00000016000a7245 */ /* 0x000fe20000201000 */
[----:B------:R-:W-:Y:S01]  /*43c0*/  IMAD.IADD R9, R9, 0x1, R11 ;  /* 0x0000000109097824 */ /* 0x000fe200078e020b */
[----:B-1----:R-:W-:Y:S01]  /*43d0*/  ISETP.NE.U32.AND P0, PT, R28, RZ, PT ;  /* 0x000000ff1c00720c */ /* 0x002fe20003f05070 */
[----:B------:R-:W-:Y:S02]  /*43e0*/  IMAD.MOV.U32 R11, RZ, RZ, -0x1 ;  /* 0xffffffffff0b7424 */ /* 0x000fe400078e00ff */
[----:B------:R-:W-:Y:S02]  /*43f0*/  FMUL R10, R10, UR7 ;  /* 0x000000070a0a7c20 */ /* 0x000fe40008400000 */
[----:B------:R-:W1:Y:S01]  /*4400*/  LDC R21, c[0x0][0x148] ;  /* 0x00005200ff157b82 */ /* 0x000e620000000800 */
[----:B0-----:R-:W-:Y:S01]  /*4410*/  SHF.R.U64 R16, R8, R12, R9 ;  /* 0x0000000c08107219 */ /* 0x001fe20000001209 */
[----:B------:R0:W4:Y:S01]  /*4420*/  F2I.U32.TRUNC.NTZ R19, R10 ;  /* 0x0000000a00137305 */ /* 0x000122000020f000 */
[----:B------:R-:W-:-:S02]  /*4430*/  ISETP.NE.AND.EX P0, PT, R29, RZ, PT, P0 ;  /* 0x000000ff1d00720c */ /* 0x000fc40003f05300 */
[----:B------:R-:W-:-:S03]  /*4440*/  SHF.R.U32.HI R9, RZ, R12, R9 ;  /* 0x0000000cff097219 */ /* 0x000fc60000011609 */
[----:B------:R-:W0:Y:S01]  /*4450*/  LDC R20, c[0x0][0x700] ;  /* 0x0001c000ff147b82 */ /* 0x000e220000000800 */
[-CC-:B--2---:R-:W-:Y:S02]  /*4460*/  SHF.R.U64 R14, R16, R24.reuse, R9.reuse ;  /* 0x00000018100e7219 */ /* 0x184fe40000001209 */
[----:B------:R-:W-:-:S05]  /*4470*/  SHF.R.U32.HI R9, RZ, R24, R9 ;  /* 0x00000018ff097219 */ /* 0x000fca0000011609 */
[----:B------:R-:W2:Y:S01]  /*4480*/  LDC R27, c[0x0][0x748] ;  /* 0x0001d200ff1b7b82 */ /* 0x000ea20000000800 */
[-CC-:B---3--:R-:W-:Y:S02]  /*4490*/  SHF.R.U64 R18, R14, R26.reuse, R9.reuse ;  /* 0x0000001a0e127219 */ /* 0x188fe40000001209 */
[-C--:B------:R-:W-:Y:S02]  /*44a0*/  SHF.L.U32 R11, R11, R26.reuse, RZ ;  /* 0x0000001a0b0b7219 */ /* 0x080fe400000006ff */
[-C--:B------:R-:W-:Y:S01]  /*44b0*/  SHF.R.U32.HI R9, RZ, R26.reuse, R9 ;  /* 0x0000001aff097219 */ /* 0x080fe20000011609 */
[----:B------:R-:W-:Y:S01]  /*44c0*/  IMAD.MOV.U32 R8, RZ, RZ, R18 ;  /* 0x000000ffff087224 */ /* 0x000fe200078e0012 */
[----:B------:R-:W-:Y:S01]  /*44d0*/  SHF.L.U32 R26, R13, R26, RZ ;  /* 0x0000001a0d1a7219 */ /* 0x000fe200000006ff */
[----:B------:R-:W3:Y:S01]  /*44e0*/  LDC R30, c[0x0][0x738] ;  /* 0x0001ce00ff1e7b82 */ /* 0x000ee20000000800 */
[----:B------:R-:W-:-:S07]  /*44f0*/  LOP3.LUT R25, RZ, R11, RZ, 0x33, !PT ;  /* 0x0000000bff197212 */ /* 0x000fce00078e33ff */
[----:B------:R-:W0:Y:S01]  /*4500*/  LDC R31, c[0x0][0x710] ;  /* 0x0001c400ff1f7b82 */ /* 0x000e220000000800 */
[----:B----4-:R-:W-:Y:S05]  /*4510*/  @!P0 BRA `(.L_x_85) ;  /* 0x0000000000288947 */ /* 0x010fea0003800000 */
[----:B------:R-:W4:Y:S02]  /*4520*/  LDC R13, c[0x0][0x74c] ;  /* 0x0001d300ff0d7b82 */ /* 0x000f240000000800 */
[----:B----4-:R-:W-:-:S05]  /*4530*/  IADD3 R13, P0, R18, R13, RZ ;  /* 0x0000000d120d7210 */ /* 0x010fca0007f1e0ff */
[----:B------:R-:W-:-:S04]  /*4540*/  IMAD.X R15, RZ, RZ, R9, P0 ;  /* 0x000000ffff0f7224 */ /* 0x000fc800000e0609 */
[----:B------:R-:W-:-:S04]  /*4550*/  IMAD.WIDE.U32 R8, R15, R28, RZ ;  /* 0x0000001c0f087225 */ /* 0x000fc800078e00ff */
[----:B0-----:R-:W-:-:S04]  /*4560*/  IMAD.WIDE.U32 R10, P0, R13, R29, R8 ;  /* 0x0000001d0d0a7225 */ /* 0x001fc80007800008 */
[----:B------:R-:W-:-:S04]  /*4570*/  IMAD.WIDE.U32 R8, R13, R28, RZ ;  /* 0x0000001c0d087225 */ /* 0x000fc800078e00ff */
[----:B------:R-:W-:Y:S01]  /*4580*/  IMAD.X R13, RZ, RZ, RZ, P0 ;  /* 0x000000ffff0d7224 */ /* 0x000fe200000e06ff */
[----:B------:R-:W-:Y:S01]  /*4590*/  IADD3 RZ, P0, R9, R10, RZ ;  /* 0x0000000a09ff7210 */ /* 0x000fe20007f1e0ff */
[----:B------:R-:W-:-:S04]  /*45a0*/  IMAD.MOV.U32 R12, RZ, RZ, R11 ;  /* 0x000000ffff0c7224 */ /* 0x000fc800078e000b */
[----:B------:R-:W-:-:S08]  /*45b0*/  IMAD.WIDE.U32.X R8, R15, R29, R12, P0 ;  /* 0x0000001d0f087225 */ /* 0x000fd000000e040c */
.L_x_85:
[----:B--2---:R-:W-:Y:S01]  /*45c0*/  SHF.R.U64 R8, R8, R27, R9 ;  /* 0x0000001b08087219 */ /* 0x004fe20000001209 */
[----:B0-----:R-:W-:Y:S01]  /*45d0*/  VIADD R13, R20, 0xffffffff ;  /* 0xffffffff140d7836 */ /* 0x001fe20000000000 */
[----:B------:R-:W-:Y:S01]  /*45e0*/  LOP3.LUT R11, R14, R25, RZ, 0xc0, !PT ;  /* 0x000000190e0b7212 */ /* 0x000fe200078ec0ff */
[----:B------:R-:W-:Y:S02]  /*45f0*/  IMAD.MOV R19, RZ, RZ, -R19 ;  /* 0x000000ffff137224 */ /* 0x000fe400078e0a13 */
[----:B------:R-:W-:Y:S01]  /*4600*/  IMAD.MOV R9, RZ, RZ, -R8 ;  /* 0x000000ffff097224 */ /* 0x000fe200078e0a08 */
[----:B------:R-:W-:Y:S01]  /*4610*/  LOP3.LUT R16, R16, R13, RZ, 0xc0, !PT ;  /* 0x0000000d10107212 */ /* 0x000fe200078ec0ff */
[----:B-1----:R-:W-:Y:S02]  /*4620*/  @P3 IMAD R23, R21, R19, R22 ;  /* 0x0000001315173224 */ /* 0x002fe400078e0216 */
[----:B------:R-:W-:Y:S02]  /*4630*/  IMAD R8, R26, R8, R11 ;  /* 0x000000081a087224 */ /* 0x000fe400078e020b */
[----:B---3--:R-:W-:-:S02]  /*4640*/  IMAD R9, R9, R30, R18 ;  /* 0x0000001e09097224 */ /* 0x008fc400078e0212 */
[----:B------:R-:W-:Y:S02]  /*4650*/  IMAD R8, R8, R31, R23 ;  /* 0x0000001f08087224 */ /* 0x000fe400078e0217 */
[----:B------:R-:W-:Y:S02]  /*4660*/  IMAD R11, R9, R20, R16 ;  /* 0x00000014090b7224 */ /* 0x000fe400078e0210 */
[----:B------:R-:W-:-:S03]  /*4670*/  IMAD.MOV.U32 R10, RZ, RZ, 0x1 ;  /* 0x00000001ff0a7424 */ /* 0x000fc600078e00ff */
[----:B------:R-:W-:Y:S02]  /*4680*/  SEL R16, R11, R8, !P3 ;  /* 0x000000080b107207 */ /* 0x000fe40005800000 */
[----:B------:R-:W-:Y:S01]  /*4690*/  SEL R8, R8, R11, !P3 ;  /* 0x0000000b08087207 */ /* 0x000fe20005800000 */
[----:B------:R-:W-:Y:S01]  /*46a0*/  IMAD.MOV.U32 R11, RZ, RZ, R17 ;  /* 0x000000ffff0b7224 */ /* 0x000fe200078e0011 */
[----:B------:R-:W-:-:S07]  /*46b0*/  PRMT R9, R10, 0x7610, R9 ;  /* 0x000076100a097816 */ /* 0x000fce0000000009 */
.L_x_83:
[----:B------:R-:W-:Y:S01]  /*46c0*/  LOP3.LUT P0, RZ, R9, 0xff, RZ, 0xc0, !PT ;  /* 0x000000ff09ff7812 */ /* 0x000fe2000780c0ff */
[----:B----4-:R-:W-:-:S12]  /*46d0*/  IMAD.MOV.U32 R12, RZ, RZ, R8 ;  /* 0x000000ffff0c7224 */ /* 0x010fd800078e0008 */
[----:B------:R-:W-:Y:S05]  /*46e0*/  @P0 BRA `(.L_x_86) ;  /* 0xffffffc8006c0947 */ /* 0x000fea000383ffff */
[----:B------:R-:W-:Y:S05]  /*46f0*/  EXIT ;  /* 0x000000000000794d */ /* 0x000fea0003800000 */
.L_x_4:
[----:B0-----:R-:W-:Y:S01]  /*4700*/  ULDC.64 UR4, c[0x0][0x750] ;  /* 0x0001d40000047ab9 */ /* 0x001fe20000000a00 */
        /* <DEDUP_REMOVED lines=25> */
.L_x_88:
[-CC-:B------:R-:W-:Y:S01]  /*48a0*/  SHF.R.U64 R16, R14, R18.reuse, R15.reuse ;  /* 0x000000120e107219 */ /* 0x180fe2000000120f */
[----:B------:R-:W0:Y:S01]  /*48b0*/  LDC R22, c[0x0][0x718] ;  /* 0x0001c600ff167b82 */ /* 0x000e220000000800 */
[----:B------:R-:W-:Y:S01]  /*48c0*/  SHF.R.U32.HI R3, RZ, R18, R15 ;  /* 0x00000012ff037219 */ /* 0x000fe2000001160f */
[----:B------:R-:W-:Y:S01]  /*48d0*/  IMAD.MOV.U32 R10, RZ, RZ, R0 ;  /* 0x000000ffff0a7224 */ /* 0x000fe200078e0000 */
[----:B------:R-:W-:Y:S01]  /*48e0*/  IADD3 R9, P0, RZ, -R16, RZ ;  /* 0x80000010ff097210 */ /* 0x000fe20007f1e0ff */
[----:B------:R-:W-:Y:S01]  /*48f0*/  IMAD.MOV.U32 R11, RZ, RZ, R5 ;  /* 0x000000ffff0b7224 */ /* 0x000fe200078e0005 */
[----:B------:R-:W-:Y:S01]  /*4900*/  I2FP.F32.U32 R12, R8 ;  /* 0x00000008000c7245 */ /* 0x000fe20000201000 */
[----:B------:R-:W-:Y:S02]  /*4910*/  ULDC UR4, c[0x0][0x150] ;  /* 0x0000540000047ab9 */ /* 0x000fe40000000800 */
        /* <DEDUP_REMOVED lines=11> */
[----:B------:R-:W-:-:S03]  /*49d0*/  IMAD.MOV.U32 R11, RZ, RZ, 0x1 ;  /* 0x00000001ff0b7424 */ /* 0x000fc600078e00ff */
[-C--:B0-----:R-:W-:Y:S02]  /*49e0*/  SHF.R.U64 R14, R10, R22.reuse, R3 ;  /* 0x000000160a0e7219 */ /* 0x081fe40000001203 */
[----:B------:R-:W-:Y:S02]  /*49f0*/  I2FP.F32.U32 R10, R7 ;  /* 0x00000007000a7245 */ /* 0x000fe40000201000 */
[----:B------:R-:W0:Y:S01]  /*4a00*/  LDC R12, c[0x0][0x758] ;  /* 0x0001d600ff0c7b82 */ /* 0x000e220000000800 */
[----:B-1----:R-:W-:Y:S01]  /*4a10*/  ISETP.NE.U32.AND P0, PT, R26, RZ, PT ;  /* 0x000000ff1a00720c */ /* 0x002fe20003f05070 */
[----:B---3--:R-:W-:Y:S02]  /*4a20*/  IMAD.MOV R9, RZ, RZ, -R13 ;  /* 0x000000ffff097224 */ /* 0x008fe400078e0a0d */
[----:B------:R-:W-:Y:S01]  /*4a30*/  FMUL R10, R10, UR4 ;  /* 0x000000040a0a7c20 */ /* 0x000fe20008400000 */
[----:B------:R-:W-:Y:S02]  /*4a40*/  SHF.R.U32.HI R3, RZ, R22, R3 ;  /* 0x00000016ff037219 */ /* 0x000fe40000011603 */
[----:B------:R-:W-:Y:S01]  /*4a50*/  ISETP.NE.AND.EX P0, PT, R27, RZ, PT, P0 ;  /* 0x000000ff1b00720c */ /* 0x000fe20003f05300 */
[----:B------:R1:W3:Y:S01]  /*4a60*/  F2I.U32.TRUNC.NTZ R17, R10 ;  /* 0x0000000a00117305 */ /* 0x0002e2000020f000 */
[----:B------:R-:W1:Y:S01]  /*4a70*/  LDC R24, c[0x0][0x148] ;  /* 0x00005200ff187b82 */ /* 0x000e620000000800 */
[----:B--2---:R-:W-:-:S02]  /*4a80*/  IMAD R21, R15, R9, R8 ;  /* 0x000000090f157224 */ /* 0x004fc400078e0208 */
[----:B------:R-:W-:-:S05]  /*4a90*/  IMAD.MOV.U32 R9, RZ, RZ, -0x1 ;  /* 0xffffffffff097424 */ /* 0x000fca00078e00ff */
[----:B------:R-:W2:Y:S01]  /*4aa0*/  LDC R19, c[0x0][0x700] ;  /* 0x0001c000ff137b82 */ /* 0x000ea20000000800 */
[-CC-:B----4-:R-:W-:Y:S02]  /*4ab0*/  SHF.R.U64 R18, R14, R20.reuse, R3.reuse ;  /* 0x000000140e127219 */ /* 0x190fe40000001203 */
[----:B------:R-:W-:-:S05]  /*4ac0*/  SHF.R.U32.HI R3, RZ, R20, R3 ;  /* 0x00000014ff037219 */ /* 0x000fca0000011603 */
[----:B------:R-:W4:Y:S01]  /*4ad0*/  LDC R23, c[0x0][0x748] ;  /* 0x0001d200ff177b82 */ /* 0x000f220000000800 */
[-C--:B0-----:R-:W-:Y:S02]  /*4ae0*/  SHF.L.U32 R8, R9, R12.reuse, RZ ;  /* 0x0000000c09087219 */ /* 0x081fe400000006ff */
[--C-:B------:R-:W-:Y:S02]  /*4af0*/  SHF.R.U64 R20, R18, R12, R3.reuse ;  /* 0x0000000c12147219 */ /* 0x100fe40000001203 */
[----:B------:R-:W-:Y:S02]  /*4b00*/  LOP3.LUT R29, RZ, R8, RZ, 0x33, !PT ;  /* 0x00000008ff1d7212 */ /* 0x000fe400078e33ff */
[-C--:B------:R-:W-:Y:S01]  /*4b10*/  SHF.R.U32.HI R9, RZ, R12.reuse, R3 ;  /* 0x0000000cff097219 */ /* 0x080fe20000011603 */
[----:B------:R-:W0:Y:S01]  /*4b20*/  LDC R25, c[0x0][0x738] ;  /* 0x0001ce00ff197b82 */ /* 0x000e220000000800 */
[----:B------:R-:W-:Y:S01]  /*4b30*/  SHF.L.U32 R22, R11, R12, RZ ;  /* 0x0000000c0b167219 */ /* 0x000fe200000006ff */
[----:B------:R-:W-:-:S06]  /*4b40*/  IMAD.MOV.U32 R8, RZ, RZ, R20 ;  /* 0x000000ffff087224 */ /* 0x000fcc00078e0014 */
[----:B------:R-:W0:Y:S01]  /*4b50*/  LDC R28, c[0x0][0x710] ;  /* 0x0001c400ff1c7b82 */ /* 0x000e220000000800 */
[----:B-1-3--:R-:W-:Y:S05]  /*4b60*/  @!P0 BRA `(.L_x_89) ;  /* 0x0000000000288947 */ /* 0x00afea0003800000 */
[----:B------:R-:W1:Y:S02]  /*4b70*/  LDC R3, c[0x0][0x74c] ;  /* 0x0001d300ff037b82 */ /* 0x000e640000000800 */
[----:B-1----:R-:W-:-:S05]  /*4b80*/  IADD3 R3, P0, R20, R3, RZ ;  /* 0x0000000314037210 */ /* 0x002fca0007f1e0ff */
        /* <DEDUP_REMOVED lines=8> */
.L_x_89:
[----:B----4-:R-:W-:Y:S01]  /*4c10*/  SHF.R.U64 R8, R8, R23, R9 ;  /* 0x0000001708087219 */ /* 0x010fe20000001209 */
[----:B--2---:R-:W-:Y:S01]  /*4c20*/  VIADD R11, R19, 0xffffffff ;  /* 0xffffffff130b7836 */ /* 0x004fe20000000000 */
[----:B------:R-:W-:Y:S01]  /*4c30*/  LOP3.LUT R3, R18, R29, RZ, 0xc0, !PT ;  /* 0x0000001d12037212 */ /* 0x000fe200078ec0ff */
[----:B------:R-:W-:Y:S02]  /*4c40*/  IMAD.MOV R17, RZ, RZ, -R17 ;  /* 0x000000ffff117224 */ /* 0x000fe400078e0a11 */
[----:B------:R-:W-:Y:S01]  /*4c50*/  IMAD.MOV R9, RZ, RZ, -R8 ;  /* 0x000000ffff097224 */ /* 0x000fe200078e0a08 */
[----:B------:R-:W-:Y:S01]  /*4c60*/  LOP3.LUT R10, R14, R11, RZ, 0xc0, !PT ;  /* 0x0000000b0e0a7212 */ /* 0x000fe200078ec0ff */
[----:B------:R-:W-:Y:S02]  /*4c70*/  IMAD R8, R22, R8, R3 ;  /* 0x0000000816087224 */ /* 0x000fe400078e0203 */
[----:B------:R-:W-:Y:S02]  /*4c80*/  @P3 IMAD R21, R24, R17, R7 ;  /* 0x0000001118153224 */ /* 0x000fe400078e0207 */
[----:B0-----:R-:W-:-:S02]  /*4c90*/  IMAD R3, R9, R25, R20 ;  /* 0x0000001909037224 */ /* 0x001fc400078e0214 */
[----:B------:R-:W-:Y:S02]  /*4ca0*/  IMAD R14, R8, R28, R21 ;  /* 0x0000001c080e7224 */ /* 0x000fe400078e0215 */
[----:B------:R-:W-:Y:S02]  /*4cb0*/  IMAD R3, R3, R19, R10 ;  /* 0x0000001303037224 */ /* 0x000fe400078e020a */
[----:B------:R-:W-:-:S03]  /*4cc0*/  IMAD.MOV.U32 R7, RZ, RZ, 0x1 ;  /* 0x00000001ff077424 */ /* 0x000fc600078e00ff */
[----:B------:R-:W-:Y:S02]  /*4cd0*/  SEL R17, R3, R14, !P3 ;  /* 0x0000000e03117207 */ /* 0x000fe40005800000 */
[----:B------:R-:W-:Y:S01]  /*4ce0*/  SEL R14, R14, R3, !P3 ;  /* 0x000000030e0e7207 */ /* 0x000fe20005800000 */
[----:B------:R-:W-:Y:S01]  /*4cf0*/  IMAD.MOV.U32 R3, RZ, RZ, R16 ;  /* 0x000000ffff037224 */ /* 0x000fe200078e0010 */
[----:B------:R-:W-:-:S07]  /*4d00*/  PRMT R10, R7, 0x7610, R10 ;  /* 0x00007610070a7816 */ /* 0x000fce000000000a */
.L_x_87:
[----:B------:R-:W-:-:S08]  /*4d10*/  NOP ;  /* 0x0000000000007918 */ /* 0x000fd00000000000 */
[----:B------:R-:W0:-:S00]  /*4d20*/  USETMAXREG.DEALLOC.CTAPOOL 0x28 ;  /* 0x00000028000079c8 */ /* 0x000e0000080e0500 */
[----:B0-----:R-:W-:-:S13]  /*4d30*/  ISETP.NE.AND P0, PT, R6, RZ, PT ;  /* 0x000000ff0600720c */ /* 0x001fda0003f05270 */
[----:B------:R-:W-:Y:S05]  /*4d40*/  @P0 EXIT ;  /* 0x000000000000094d */ /* 0x000fea0003800000 */
[----:B------:R-:W-:Y:S01]  /*4d50*/  LOP3.LUT P0, RZ, R10, 0xff, RZ, 0xc0, !PT ;  /* 0x000000ff0aff7812 */ /* 0x000fe2000780c0ff */
[----:B------:R-:W-:Y:S02]  /*4d60*/  IMAD.MOV.U32 R10, RZ, RZ, 0x1 ;  /* 0x00000001ff0a7424 */ /* 0x000fe400078e00ff */
[----:B------:R-:W-:-:S10]  /*4d70*/  IMAD.MOV.U32 R13, RZ, RZ, RZ ;  /* 0x000000ffff0d7224 */ /* 0x000fd400078e00ff */
[----:B------:R-:W-:Y:S05]  /*4d80*/  @!P0 BRA `(.L_x_90) ;  /* 0x0000000c00688947 */ /* 0x000fea0003800000 */
[----:B------:R-:W0:Y:S01]  /*4d90*/  LDC R6, c[0x0][0x28c] ;  /* 0x0000a300ff067b82 */ /* 0x000e220000000800 */
[----:B------:R-:W-:Y:S01]  /*4da0*/  ULDC UR5, c[0x0][0x758] ;  /* 0x0001d60000057ab9 */ /* 0x000fe20000000800 */
[----:B------:R-:W-:Y:S01]  /*4db0*/  UMOV UR7, 0xffffffff ;  /* 0xffffffff00077882 */ /* 0x000fe20000000000 */
[----:B------:R-:W-:Y:S01]  /*4dc0*/  ULDC UR6, c[0x0][0xc] ;  /* 0x0000030000067ab9 */ /* 0x000fe20000000800 */
[----:B------:R-:W-:Y:S01]  /*4dd0*/  USHF.L.U32 UR9, UR7, UR5, URZ ;  /* 0x0000000507097299 */ /* 0x000fe2000800063f */
[C---:B------:R-:W-:Y:S01]  /*4de0*/  LOP3.LUT P2, RZ, R2.reuse, 0x7f, RZ, 0xc0, !PT ;  /* 0x0000007f02ff7812 */ /* 0x040fe2000784c0ff */
[----:B------:R-:W-:Y:S01]  /*4df0*/  UMOV UR8, 0x1 ;  /* 0x0000000100087882 */ /* 0x000fe20000000000 */
[----:B------:R-:W-:Y:S01]  /*4e00*/  ULDC UR7, c[0x0][0x10] ;  /* 0x0000040000077ab9 */ /* 0x000fe20000000800 */
[----:B------:R-:W-:Y:S01]  /*4e10*/  LOP3.LUT P0, RZ, R2, 0x1f, RZ, 0xc0, !PT ;  /* 0x0000001f02ff7812 */ /* 0x000fe2000780c0ff */
[----:B------:R-:W-:Y:S01]  /*4e20*/  UIMAD.WIDE.U32 UR6, UR6, UR7, URZ ;  /* 0x00000007060672a5 */ /* 0x000fe2000f8e003f */
[----:B------:R-:W-:Y:S01]  /*4e30*/  BSSY B0, `(.L_x_90) ;  /* 0x00000cf000007945 */ /* 0x000fe20003800000 */
[----:B------:R-:W-:Y:S01]  /*4e40*/  USHF.L.U32 UR5, UR8, UR5, URZ ;  /* 0x0000000508057299 */ /* 0x000fe2000800063f */
[----:B------:R-:W-:Y:S01]  /*4e50*/  IMAD.MOV.U32 R15, RZ, RZ, 0x1 ;  /* 0x00000001ff0f7424 */ /* 0x000fe200078e00ff */
[----:B------:R-:W-:Y:S01]  /*4e60*/  LOP3.LUT R16, R4, 0x2, RZ, 0xfc, !PT ;  /* 0x0000000204107812 */ /* 0x000fe200078efcff */
[----:B------:R-:W-:Y:S01]  /*4e70*/  ULDC UR8, c[0x0][0x14] ;  /* 0x0000050000087ab9 */ /* 0x000fe20000000800 */
[----:B------:R-:W-:Y:S01]  /*4e80*/  PLOP3.LUT P0, PT, P0, P2, PT, 0x8a, 0x0 ;  /* 0x000000000000781c */ /* 0x000fe20000705172 */
[----:B------:R-:W-:Y:S01]  /*4e90*/  UIMAD.WIDE.U32 UR30, UR6, UR8, URZ ;  /* 0x00000008061e72a5 */ /* 0x000fe2000f8e003f */
[----:B------:R-:W-:Y:S01]  /*4ea0*/  IMAD.MOV.U32 R10, RZ, RZ, 0x1 ;  /* 0x00000001ff0a7424 */ /* 0x000fe200078e00ff */
[----:B------:R-:W-:Y:S01]  /*4eb0*/  UIMAD UR13, UR7, UR8, URZ ;  /* 0x00000008070d72a4 */ /* 0x000fe2000f8e023f */
[----:B------:R-:W-:Y:S01]  /*4ec0*/  IMAD.MOV.U32 R13, RZ, RZ, RZ ;  /* 0x000000ffff0d7224 */ /* 0x000fe200078e00ff */
[----:B------:R-:W-:Y:S01]  /*4ed0*/  ULDC UR4, c[0x0][0x700] ;  /* 0x0001c00000047ab9 */ /* 0x000fe20000000800 */
[----:B------:R-:W-:-:S02]  /*4ee0*/  ULOP3.LUT UR21, URZ, UR9, URZ, 0x33, !UPT ;  /* 0x000000093f157292 */ /* 0x000fc4000f8e333f */
[----:B------:R-:W-:Y:S01]  /*4ef0*/  UIADD3 UR4, UR4, -0x1, URZ ;  /* 0xffffffff04047890 */ /* 0x000fe2000fffe03f */
[----:B0-----:R-:W-:Y:S01]  /*4f00*/  VIADD R6, R6, 0x7f ;  /* 0x0000007f06067836 */ /* 0x001fe20000000000 */
[----:B------:R-:W-:Y:S01]  /*4f10*/  UIADD3 UR13, UR31, UR13, URZ ;  /* 0x0000000d1f0d7290 */ /* 0x000fe2000fffe03f */
[----:B------:R-:W-:-:S03]  /*4f20*/  ULDC.64 UR32, c[0x0][0x198] ;  /* 0x0000660000207ab9 */ /* 0x000fc60000000a00 */
[----:B------:R-:W-:-:S04]  /*4f30*/  SHF.R.S32.HI R7, RZ, 0x1f, R6 ;  /* 0x0000001fff077819 */ /* 0x000fc80000011406 */
[----:B------:R-:W-:-:S04]  /*4f40*/  LEA.HI R7, R7, R6, RZ, 0x7 ;  /* 0x0000000607077211 */ /* 0x000fc800078f38ff */
[----:B------:R-:W-:-:S05]  /*4f50*/  SHF.R.S32.HI R12, RZ, 0x7, R7 ;  /* 0x00000007ff0c7819 */ /* 0x000fca0000011407 */
[----:B------:R-:W-:-:S07]  /*4f60*/  VIADD R11, R12, 0x1 ;  /* 0x000000010c0b7836 */ /* 0x000fce0000000000 */
.L_x_102:
[----:B------:R-:W-:-:S03]  /*4f70*/  UMOV UR6, 0xffffffff ;  /* 0xffffffff00067882 */ /* 0x000fc60000000000 */
[----:B------:R-:W-:Y:S05]  /*4f80*/  BRA.DIV UR6, `(.L_x_91) ;  /* 0x0000001206e07947 */ /* 0x000fea000b800000 */
[----:B------:R-:W-:-:S13]  /*4f90*/  ELECT P1, URZ, PT ;  /* 0x00000000003f782f */ /* 0x000fda0003820000 */
.L_x_121:
[----:B------:R-:W0:Y:S01]  /*4fa0*/  LDC R2, c[0x0][0x28c] ;  /* 0x0000a300ff027b82 */ /* 0x000e220000000800 */
[----:B------:R-:W-:Y:S01]  /*4fb0*/  BSSY B1, `(.L_x_92) ;  /* 0x0000043000017945 */ /* 0x000fe20003800000 */
[----:B0-----:R-:W-:-:S13]  /*4fc0*/  ISETP.LT.OR P1, PT, R2, 0x1, !P1 ;  /* 0x000000010200780c */ /* 0x001fda0004f21670 */
[----:B------:R-:W-:Y:S05]  /*4fd0*/  @P1 BRA `(.L_x_93) ;  /* 0x0000000400001947 */ /* 0x000fea0003800000 */
[C---:B------:R-:W-:Y:S01]  /*4fe0*/  IMAD.SHL.U32 R23, R14.reuse, 0x100, RZ ;  /* 0x000001000e177824 */ /* 0x040fe200078e00ff */
[----:B------:R-:W-:Y:S01]  /*4ff0*/  CS2R R20, SRZ ;  /* 0x0000000000147805 */ /* 0x000fe2000001ff00 */
[----:B------:R-:W-:Y:S02]  /*5000*/  IMAD.SHL.U32 R17, R17, 0x40, RZ ;  /* 0x0000004011117824 */ /* 0x000fe400078e00ff */
[----:B------:R-:W-:Y:S02]  /*5010*/  IMAD.SHL.U32 R14, R14, 0x80, RZ ;  /* 0x000000800e0e7824 */ /* 0x000fe400078e00ff */
[----:B------:R-:W-:Y:S02]  /*5020*/  IMAD.MOV.U32 R2, RZ, RZ, R11 ;  /* 0x000000ffff027224 */ /* 0x000fe400078e000b */
[----:B------:R-:W-:Y:S02]  /*5030*/  IMAD.MOV.U32 R6, RZ, RZ, R10 ;  /* 0x000000ffff067224 */ /* 0x000fe400078e000a */
[----:B------:R-:W-:-:S02]  /*5040*/  IMAD.MOV.U32 R7, RZ, RZ, R13 ;  /* 0x000000ffff077224 */ /* 0x000fc400078e000d */
[----:B------:R-:W-:-:S07]  /*5050*/  IMAD.MOV.U32 R22, RZ, RZ, RZ ;  /* 0x000000ffff167224 */ /* 0x000fce00078e00ff */
.L_x_97:
[----:B------:R-:W0:Y:S01]  /*5060*/  S2R R9, SR_CgaCtaId ;  /* 0x0000000000097919 */ /* 0x000e220000008800 */
[----:B------:R-:W-:-:S04]  /*5070*/  MOV R8, 0x400 ;  /* 0x0000040000087802 */ /* 0x000fc80000000f00 */
[----:B0-----:R-:W-:Y:S02]  /*5080*/  LEA R18, R9, R8, 0x18 ;  /* 0x0000000809127211 */ /* 0x001fe400078ec0ff */
[----:B------:R-:W-:Y:S01]  /*5090*/  SHF.L.U32 R8, R6, 0x1f, RZ ;  /* 0x0000001f06087819 */ /* 0x000fe200000006ff */
[----:B------:R-:W0:Y:S02]  /*50a0*/  @!P2 LDC R9, c[0x0][0x640] ;  /* 0x00019000ff09ab82 */ /* 0x000e240000000800 */
[----:B------:R-:W-:-:S04]  /*50b0*/  IMAD R19, R7, 0x8, R18 ;  /* 0x0000000807137824 */ /* 0x000fc800078e0212 */
[----:B------:R-:W1:Y:S02]  /*50c0*/  SYNCS.PHASECHK.TRANS64.TRYWAIT P1, [R19+URZ+0x60], R8 ;  /* 0x00006008130075a7 */ /* 0x000e64000802017f */
[----:B-1----:R-:W-:Y:S05]  /*50d0*/  @!P1 BRA `(.L_x_94) ;  /* 0x0000001000ac9947 */ /* 0x002fea0003800000 */
.L_x_122:
[----:B-1----:R-:W-:Y:S01]  /*50e0*/  PRMT R8, R16, 0x9910, RZ ;  /* 0x0000991010087816 */ /* 0x002fe200000000ff */
[----:B0-----:R0:W-:Y:S03]  /*50f0*/  @!P2 SYNCS.ARRIVE.TRANS64 RZ, [R19+URZ], R9 ;  /* 0x0000000913ffa9a7 */ /* 0x0011e6000800003f */
[----:B------:R-:W-:-:S13]  /*5100*/  ISETP.NE.AND P1, PT, R8, 0x2, PT ;  /* 0x000000020800780c */ /* 0x000fda0003f25270 */
[----:B0-----:R-:W-:Y:S05]  /*5110*/  @P1 BRA `(.L_x_95) ;  /* 0x0000000000041947 */ /* 0x001fea0003800000 */
[----:B------:R-:W-:Y:S01]  /*5120*/  BPT.TRAP 0x1 ;  /* 0x000000040000795c */ /* 0x000fe20000300000 */
.L_x_95:
[----:B------:R-:W-:Y:S05]  /*5130*/  @P0 BRA `(.L_x_96) ;  /* 0x0000000000040947 */ /* 0x000fea0003800000 */
[----:B------:R-:W-:Y:S01]  /*5140*/  BPT.TRAP 0x1 ;  /* 0x000000040000795c */ /* 0x000fe20000300000 */
.L_x_96:
[--C-:B------:R-:W-:Y:S01]  /*5150*/  IMAD R8, R7, 0x2000, R18.reuse ;  /* 0x0000200007087824 */ /* 0x100fe200078e0212 */
[----:B------:R-:W-:Y:S01]  /*5160*/  R2UR UR25, R19 ;  /* 0x00000000131972ca */ /* 0x000fe200000e0000 */
[----:B------:R-:W-:Y:S01]  /*5170*/  IMAD R18, R7, 0x800, R18 ;  /* 0x0000080007127824 */ /* 0x000fe200078e0212 */
[----:B------:R-:W-:Y:S01]  /*5180*/  R2UR UR28, R3 ;  /* 0x00000000031c72ca */ /* 0x000fe200000e0000 */
[----:B------:R-:W-:Y:S01]  /*5190*/  VIADD R2, R2, 0xffffffff ;  /* 0xffffffff02027836 */ /* 0x000fe20000000000 */
[----:B------:R-:W-:Y:S01]  /*51a0*/  R2UR UR8, R8 ;  /* 0x00000000080872ca */ /* 0x000fe200000e0000 */
[----:B------:R-:W-:Y:S01]  /*51b0*/  UIADD3 UR6, UP0, UR32, 0xf0, URZ ;  /* 0x000000f020067890 */ /* 0x000fe2000ff1e03f */
[----:B------:R-:W-:Y:S01]  /*51c0*/  R2UR UR16, R18 ;  /* 0x00000000121072ca */ /* 0x000fe200000e0000 */
[----:B------:R-:W-:Y:S01]  /*51d0*/  UIADD3 UR14, UP1, UR32, 0x1f0, URZ ;  /* 0x000001f0200e7890 */ /* 0x000fe2000ff3e03f */
[----:B------:R-:W-:Y:S01]  /*51e0*/  R2UR UR26, R21 ;  /* 0x00000000151a72ca */ /* 0x000fe200000e0000 */
[----:B------:R-:W-:Y:S01]  /*51f0*/  UIADD3 UR34, UP2, UR32, 0x2f0, URZ ;  /* 0x000002f020227890 */ /* 0x000fe2000ff5e03f */
[----:B------:R-:W-:Y:S01]  /*5200*/  R2UR UR27, R14 ;  /* 0x000000000e1b72ca */ /* 0x000fe200000e0000 */
[----:B------:R-:W-:Y:S01]  /*5210*/  UIADD3.X UR7, URZ, UR33, URZ, UP0, !UPT ;  /* 0x000000213f077290 */ /* 0x000fe200087fe43f */
[----:B------:R-:W-:Y:S01]  /*5220*/  R2UR UR18, R23 ;  /* 0x00000000171272ca */ /* 0x000fe200000e0000 */
[----:B------:R-:W-:Y:S01]  /*5230*/  UIADD3.X UR15, URZ, UR33, URZ, UP1, !UPT ;  /* 0x000000213f0f7290 */ /* 0x000fe20008ffe43f */
[----:B------:R-:W-:Y:S01]  /*5240*/  R2UR UR19, R22 ;  /* 0x00000000161372ca */ /* 0x000fe200000e0000 */
[----:B------:R-:W-:Y:S01]  /*5250*/  VIADD R7, R7, 0x1 ;  /* 0x0000000107077836 */ /* 0x000fe20000000000 */
[----:B------:R-:W-:Y:S01]  /*5260*/  R2UR UR10, R20 ;  /* 0x00000000140a72ca */ /* 0x000fe200000e0000 */
[----:B------:R-:W-:Y:S01]  /*5270*/  UIADD3 UR24, UR8, 0x180, URZ ;  /* 0x0000018008187890 */ /* 0x000fe2000fffe03f */
[----:B------:R-:W-:Y:S01]  /*5280*/  R2UR UR11, R17 ;  /* 0x00000000110b72ca */ /* 0x000fe200000e0000 */
[----:B------:R-:W-:Y:S01]  /*5290*/  UIADD3 UR16, UR16, 0x30180, URZ ;  /* 0x0003018010107890 */ /* 0x000fe2000fffe03f */
[----:B------:R-:W-:Y:S01]  /*52a0*/  ISETP.GT.AND P4, PT, R2, 0x1, PT ;  /* 0x000000010200780c */ /* 0x000fe20003f84270 */
[----:B------:R-:W-:Y:S01]  /*52b0*/  UIADD3.X UR35, URZ, UR33, URZ, UP2, !UPT ;  /* 0x000000213f237290 */ /* 0x000fe200097fe43f */
[----:B------:R-:W-:Y:S01]  /*52c0*/  ISETP.NE.AND P1, PT, R7, 0xc, PT ;  /* 0x0000000c0700780c */ /* 0x000fe20003f25270 */
[----:B------:R-:W-:Y:S01]  /*52d0*/  UIADD3 UR8, UR8, 0x18180, URZ ;  /* 0x0001818008087890 */ /* 0x000fe2000fffe03f */
[----:B------:R-:W-:Y:S01]  /*52e0*/  VIADD R22, R22, 0x1 ;  /* 0x0000000116167836 */ /* 0x000fe20000000000 */
[----:B------:R-:W-:Y:S01]  /*52f0*/  UMOV UR22, 0x0 ;  /* 0x0000000000167882 */ /* 0x000fe20000000000 */
[----:B------:R-:W-:Y:S01]  /*5300*/  UMOV UR23, 0x10000000 ;  /* 0x1000000000177882 */ /* 0x000fe20000000000 */
[----:B------:R-:W-:Y:S01]  /*5310*/  UMOV UR17, UR25 ;  /* 0x0000001900117c82 */ /* 0x000fe20008000000 */
[----:B------:R-:W-:Y:S01]  /*5320*/  UMOV UR20, UR28 ;  /* 0x0000001c00147c82 */ /* 0x000fe20008000000 */
[----:B------:R0:W-:Y:S01]  /*5330*/  UTMALDG.3D [UR24], [UR6], desc[UR22] ;  /* 0x00001618060075b4 */ /* 0x0001e20008011000 */
[----:B------:R-:W-:Y:S01]  /*5340*/  UMOV UR9, UR25 ;  /* 0x0000001900097c82 */ /* 0x000fe20008000000 */
[----:B------:R-:W-:Y:S01]  /*5350*/  UMOV UR12, UR28 ;  /* 0x0000001c000c7c82 */ /* 0x000fe20008000000 */
[----:B------:R-:W-:Y:S01]  /*5360*/  SEL R9, RZ, 0x1, P1 ;  /* 0x00000001ff097807 */ /* 0x000fe20000800000 */
[----:B------:R-:W-:Y:S01]  /*5370*/  VIADD R21, R21, 0x40 ;  /* 0x0000004015157836 */ /* 0x000fe20000000000 */
[----:B------:R-:W-:Y:S01]  /*5380*/  SEL R7, R7, RZ, P1 ;  /* 0x000000ff07077207 */ /* 0x000fe20000800000 */
[----:B------:R-:W-:Y:S01]  /*5390*/  VIADD R20, R20, 0x80 ;  /* 0x0000008014147836 */ /* 0x000fe20000000000 */
[----:B------:R-:W-:Y:S01]  /*53a0*/  LOP3.LUT R6, R6, R9, RZ, 0x3c, !PT ;  /* 0x0000000906067212 */ /* 0x000fe200078e3cff */
[----:B------:R0:W-:Y:S01]  /*53b0*/  UTMALDG.3D [UR16], [UR14], desc[UR22] ;  /* 0x000016100e0075b4 */ /* 0x0001e20008011000 */
[----:B------:R0:W-:Y:S02]  /*53c0*/  UTMALDG.3D [UR8], [UR34], desc[UR22] ;  /* 0x00001608220075b4 */ /* 0x0001e40008011000 */
[----:B0-----:R-:W-:Y:S05]  /*53d0*/  @P4 BRA `(.L_x_97) ;  /* 0xfffffffc00204947 */ /* 0x001fea000383ffff */
.L_x_93:
[----:B------:R-:W-:Y:S05]  /*53e0*/  BSYNC B1 ;  /* 0x0000000000017941 */ /* 0x000fea0003800000 */
.L_x_92:
[----:B------:R-:W-:Y:S01]  /*53f0*/  LOP3.LUT P4, RZ, R15, 0xff, RZ, 0xc0, !PT ;  /* 0x000000ff0fff7812 */ /* 0x000fe2000788c0ff */
[----:B------:R-:W-:Y:S01]  /*5400*/  IMAD.IADD R6, R12, 0x1, R13 ;  /* 0x000000010c067824 */ /* 0x000fe200078e020d */
[----:B------:R-:W-:Y:S01]  /*5410*/  IADD3 R0, P5, R0, UR30, RZ ;  /* 0x0000001e00007c10 */ /* 0x000fe2000ffbe0ff */
[----:B------:R-:W-:Y:S01]  /*5420*/  ULDC.64 UR6, c[0x0][0x750] ;  /* 0x0001d40000067ab9 */ /* 0x000fe20000000a00 */
[----:B------:R-:W-:Y:S01]  /*5430*/  BSSY B1, `(.L_x_98) ;  /* 0x000006c000017945 */ /* 0x000fe20003800000 */
[----:B------:R-:W-:Y:S01]  /*5440*/  IMAD.MOV.U32 R14, RZ, RZ, -0x1 ;  /* 0xffffffffff0e7424 */ /* 0x000fe200078e00ff */
[----:B------:R-:W-:Y:S01]  /*5450*/  ISETP.GT.U32.AND P1, PT, R6, 0xb, PT ;  /* 0x0000000b0600780c */ /* 0x000fe20003f24070 */
[----:B------:R-:W-:Y:S01]  /*5460*/  IMAD.MOV.U32 R17, RZ, RZ, -0x1 ;  /* 0xffffffffff117424 */ /* 0x000fe200078e00ff */
[----:B------:R-:W-:Y:S02]  /*5470*/  IADD3.X R5, R5, UR13, RZ, P5, !PT ;  /* 0x0000000d05057c10 */ /* 0x000fe4000affe4ff */
[----:B------:R-:W-:-:S02]  /*5480*/  ISETP.LT.U32.AND P1, PT, R12, 0xc, P1 ;  /* 0x0000000c0c00780c */ /* 0x000fc40000f21070 */
[----:B------:R-:W-:Y:S01]  /*5490*/  PRMT R15, RZ, 0x7610, R15 ;  /* 0x00007610ff0f7816 */ /* 0x000fe2000000000f */
[----:B------:R-:W0:Y:S01]  /*54a0*/  @P4 S2R R3, SR_CgaCtaId ;  /* 0x0000000000034919 */ /* 0x000e220000008800 */
[----:B------:R-:W-:-:S04]  /*54b0*/  @P4 MOV R2, 0x400 ;  /* 0x0000040000024802 */ /* 0x000fc80000000f00 */
[----:B0-----:R-:W-:Y:S01]  /*54c0*/  @P4 LEA R7, R3, R2, 0x18 ;  /* 0x0000000203074211 */ /* 0x001fe200078ec0ff */
[----:B------:R-:W-:-:S03]  /*54d0*/  IMAD.WIDE.U32 R2, R6, -0x55555555, RZ ;  /* 0xaaaaaaab06027825 */ /* 0x000fc600078e00ff */
[----:B------:R0:W-:Y:S01]  /*54e0*/  @P4 SYNCS.ARRIVE.TRANS64.A1T0 RZ, [R7+URZ+0xd8], RZ ;  /* 0x0000d8ff07ff49a7 */ /* 0x0001e2000810003f */
[----:B------:R-:W-:Y:S02]  /*54f0*/  ISETP.GE.U32.AND P4, PT, R12, 0xc, PT ;  /* 0x0000000c0c00780c */ /* 0x000fe40003f86070 */
[----:B------:R-:W-:Y:S02]  /*5500*/  PRMT R2, RZ, 0x7610, R2 ;  /* 0x00007610ff027816 */ /* 0x000fe40000000002 */
[----:B0-----:R-:W-:Y:S02]  /*5510*/  SHF.R.U32.HI R7, RZ, 0x3, R3 ;  /* 0x00000003ff077819 */ /* 0x001fe40000011603 */
[----:B------:R-:W-:Y:S02]  /*5520*/  SEL R3, RZ, 0x1, !P1 ;  /* 0x00000001ff037807 */ /* 0x000fe40004800000 */
[----:B------:R-:W-:Y:S01]  /*5530*/  ISETP.GE.U32.AND P1, PT, R0, UR6, PT ;  /* 0x0000000600007c0c */ /* 0x000fe2000bf26070 */
[----:B------:R-:W-:Y:S01]  /*5540*/  IMAD R13, R7, -0xc, R6 ;  /* 0xfffffff4070d7824 */ /* 0x000fe200078e0206 */
[----:B------:R-:W-:Y:S01]  /*5550*/  LOP3.LUT R10, R10, R3, RZ, 0x3c, !PT ;  /* 0x000000030a0a7212 */ /* 0x000fe200078e3cff */
[----:B------:R-:W-:Y:S01]  /*5560*/  IMAD.MOV.U32 R3, RZ, RZ, -0x1 ;  /* 0xffffffffff037424 */ /* 0x000fe200078e00ff */
[----:B------:R-:W-:-:S02]  /*5570*/  ISETP.GE.U32.AND.EX P1, PT, R5, UR7, PT, P1 ;  /* 0x0000000705007c0c */ /* 0x000fc4000bf26110 */
[----:B------:R-:W-:-:S11]  /*5580*/  @P4 LOP3.LUT R10, R10, 0x1, R7, 0x78, !PT ;  /* 0x000000010a0a4812 */ /* 0x000fd600078e7807 */
[----:B------:R-:W-:Y:S05]  /*5590*/  @P1 BRA `(.L_x_99) ;  /* 0x0000000400541947 */ /* 0x000fea0003800000 */
[----:B------:R-:W-:Y:S01]  /*55a0*/  ULDC.64 UR6, c[0x0][0x728] ;  /* 0x0001ca0000067ab9 */ /* 0x000fe20000000a00 */
[----:B------:R-:W0:Y:S01]  /*55b0*/  S2R R17, SR_CTAID.X ;  /* 0x0000000000117919 */ /* 0x000e220000002500 */
[----:B------:R-:W-:Y:S01]  /*55c0*/  ISETP.NE.U32.AND P1, PT, RZ, UR6, PT ;  /* 0x00000006ff007c0c */ /* 0x000fe2000bf25070 */
[----:B------:R-:W-:Y:S01]  /*55d0*/  ULDC UR9, c[0x0][0x730] ;  /* 0x0001cc0000097ab9 */ /* 0x000fe20000000800 */
[----:B------:R-:W-:Y:S01]  /*55e0*/  IMAD.MOV.U32 R2, RZ, RZ, R0 ;  /* 0x000000ffff027224 */ /* 0x000fe200078e0000 */
[----:B------:R-:W1:Y:S01]  /*55f0*/  S2R R14, SR_CTAID.Y ;  /* 0x00000000000e7919 */ /* 0x000e620000002600 */
[----:B------:R-:W-:Y:S01]  /*5600*/  ISETP.NE.AND.EX P1, PT, RZ, UR7, PT, P1 ;  /* 0x00000007ff007c0c */ /* 0x000fe2000bf25310 */
[----:B------:R-:W-:-:S12]  /*5610*/  IMAD.MOV.U32 R3, RZ, RZ, R5 ;  /* 0x000000ffff037224 */ /* 0x000fd800078e0005 */
[----:B------:R-:W-:Y:S05]  /*5620*/  @!P1 BRA `(.L_x_100) ;  /* 0x0000000000289947 */ /* 0x000fea0003800000 */
[----:B------:R-:W-:Y:S02]  /*5630*/  ULDC UR8, c[0x0][0x734] ;  /* 0x0001cd0000087ab9 */ /* 0x000fe40000000800 */
[----:B------:R-:W-:-:S05]  /*5640*/  IADD3 R9, P1, R0, UR8, RZ ;  /* 0x0000000800097c10 */ /* 0x000fca000ff3e0ff */
[----:B------:R-:W-:-:S04]  /*5650*/  IMAD.X R19, RZ, RZ, R5, P1 ;  /* 0x000000ffff137224 */ /* 0x000fc800008e0605 */
[----:B------:R-:W-:-:S04]  /*5660*/  IMAD.WIDE.U32 R6, R19, UR6, RZ ;  /* 0x0000000613067c25 */ /* 0x000fc8000f8e00ff */
[----:B------:R-:W-:-:S04]  /*5670*/  IMAD.WIDE.U32 R6, P1, R9, UR7, R6 ;  /* 0x0000000709067c25 */ /* 0x000fc8000f820006 */
[----:B------:R-:W-:-:S04]  /*5680*/  IMAD.WIDE.U32 R8, R9, UR6, RZ ;  /* 0x0000000609087c25 */ /* 0x000fc8000f8e00ff */
[----:B------:R-:W-:Y:S01]  /*5690*/  IMAD.X R3, RZ, RZ, RZ, P1 ;  /* 0x000000ffff037224 */ /* 0x000fe200008e06ff */
[----:B------:R-:W-:Y:S01]  /*56a0*/  IADD3 RZ, P1, R9, R6, RZ ;  /* 0x0000000609ff7210 */ /* 0x000fe20007f3e0ff */
[----:B------:R-:W-:-:S04]  /*56b0*/  IMAD.MOV.U32 R2, RZ, RZ, R7 ;  /* 0x000000ffff027224 */ /* 0x000fc800078e0007 */
[----:B------:R-:W-:-:S08]  /*56c0*/  IMAD.WIDE.U32.X R2, R19, UR7, R2, P1 ;  /* 0x0000000713027c25 */ /* 0x000fd000088e0402 */
.L_x_100:
[--C-:B------:R-:W-:Y:S01]  /*56d0*/  SHF.R.U64 R8, R2, UR9, R3.reuse ;  /* 0x0000000902087c19 */ /* 0x100fe20008001203 */
[----:B------:R-:W-:Y:S01]  /*56e0*/  ULDC.64 UR6, c[0x0][0x720] ;  /* 0x0001c80000067ab9 */ /* 0x000fe20000000a00 */
[----:B------:R-:W-:Y:S01]  /*56f0*/  SHF.R.U32.HI R2, RZ, UR9, R3 ;  /* 0x00000009ff027c19 */ /* 0x000fe20008011603 */
[----:B------:R-:W-:Y:S01]  /*5700*/  IMAD.MOV.U32 R3, RZ, RZ, R5 ;  /* 0x000000ffff037224 */ /* 0x000fe200078e0005 */
[----:B------:R-:W-:Y:S01]  /*5710*/  IADD3 R7, P1, RZ, -R8, RZ ;  /* 0x80000008ff077210 */ /* 0x000fe20007f3e0ff */
[----:B------:R-:W2:Y:S01]  /*5720*/  LDC R22, c[0x0][0x144] ;  /* 0x00005100ff167b82 */ /* 0x000ea20000000800 */
[----:B0-----:R-:W-:Y:S01]  /*5730*/  I2FP.F32.U32 R9, R17 ;  /* 0x0000001100097245 */ /* 0x001fe20000201000 */
[----:B------:R-:W-:Y:S01]  /*5740*/  ULDC.64 UR10, c[0x0][0x740] ;  /* 0x0001d000000a7ab9 */ /* 0x000fe20000000a00 */
[----:B------:R-:W-:Y:S01]  /*5750*/  ULDC UR8, c[0x0][0x708] ;  /* 0x0001c20000087ab9 */ /* 0x000fe20000000800 */
[----:B------:R-:W-:Y:S01]  /*5760*/  IMAD.X R2, RZ, RZ, ~R2, P1 ;  /* 0x000000ffff027224 */ /* 0x000fe200008e0e02 */
[----:B------:R-:W-:-:S03]  /*5770*/  ISETP.NE.U32.AND P1, PT, RZ, UR10, PT ;  /* 0x0000000aff007c0c */ /* 0x000fc6000bf25070 */
[----:B------:R-:W-:Y:S01]  /*5780*/  IMAD R6, R2, UR6, RZ ;  /* 0x0000000602067c24 */ /* 0x000fe2000f8e02ff */
[----:B------:R-:W0:Y:S01]  /*5790*/  LDC R19, c[0x0][0x148] ;  /* 0x00005200ff137b82 */ /* 0x000e220000000800 */
[----:B------:R-:W-:Y:S01]  /*57a0*/  IMAD.MOV.U32 R2, RZ, RZ, R0 ;  /* 0x000000ffff027224 */ /* 0x000fe200078e0000 */
[----:B------:R-:W-:-:S03]  /*57b0*/  ISETP.NE.AND.EX P1, PT, RZ, UR11, PT, P1 ;  /* 0x0000000bff007c0c */ /* 0x000fc6000bf25310 */
[----:B------:R-:W-:Y:S01]  /*57c0*/  IMAD.WIDE.U32 R2, R7, UR6, R2 ;  /* 0x0000000607027c25 */ /* 0x000fe2000f8e0002 */
[----:B------:R-:W-:-:S03]  /*57d0*/  ULDC UR6, c[0x0][0x150] ;  /* 0x0000540000067ab9 */ /* 0x000fc60000000800 */
[----:B------:R-:W-:Y:S02]  /*57e0*/  IMAD R7, R7, UR7, R6 ;  /* 0x0000000707077c24 */ /* 0x000fe4000f8e0206 */
[----:B------:R-:W-:Y:S01]  /*57f0*/  FMUL R6, R9, UR6 ;  /* 0x0000000609067c20 */ /* 0x000fe20008400000 */
[----:B------:R-:W-:Y:S01]  /*5800*/  ULDC UR6, c[0x0][0x718] ;  /* 0x0001c60000067ab9 */ /* 0x000fe20000000800 */
[----:B------:R-:W-:Y:S01]  /*5810*/  ULDC UR7, c[0x0][0x154] ;  /* 0x0000550000077ab9 */ /* 0x000fe20000000800 */
[----:B------:R-:W-:-:S03]  /*5820*/  IMAD.IADD R3, R3, 0x1, R7 ;  /* 0x0000000103037824 */ /* 0x000fc600078e0207 */
[----:B------:R-:W3:Y:S02]  /*5830*/  F2I.U32.TRUNC.NTZ R6, R6 ;  /* 0x0000000600067305 */ /* 0x000ee4000020f000 */
[----:B------:R-:W-:Y:S02]  /*5840*/  SHF.R.U64 R9, R2, UR6, R3 ;  /* 0x0000000602097c19 */ /* 0x000fe40008001203 */
[----:B-1----:R-:W-:-:S05]  /*5850*/  I2FP.F32.U32 R2, R14 ;  /* 0x0000000e00027245 */ /* 0x002fca0000201000 */
[----:B------:R-:W-:Y:S01]  /*5860*/  FMUL R21, R2, UR7 ;  /* 0x0000000702157c20 */ /* 0x000fe20008400000 */
[----:B------:R-:W-:Y:S01]  /*5870*/  SHF.R.U32.HI R2, RZ, UR6, R3 ;  /* 0x00000006ff027c19 */ /* 0x000fe20008011603 */
[----:B------:R-:W-:-:S03]  /*5880*/  ULDC UR6, c[0x0][0x758] ;  /* 0x0001d60000067ab9 */ /* 0x000fc60000000800 */
[--C-:B------:R-:W-:Y:S01]  /*5890*/  SHF.R.U64 R20, R9, UR8, R2.reuse ;  /* 0x0000000809147c19 */ /* 0x100fe20008001202 */
[----:B------:R-:W1:Y:S01]  /*58a0*/  F2I.U32.TRUNC.NTZ R21, R21 ;  /* 0x0000001500157305 */ /* 0x000e62000020f000 */
[----:B------:R-:W-:Y:S01]  /*58b0*/  SHF.R.U32.HI R3, RZ, UR8, R2 ;  /* 0x00000008ff037c19 */ /* 0x000fe20008011602 */
[----:B---3--:R-:W-:-:S03]  /*58c0*/  IMAD.MOV R6, RZ, RZ, -R6 ;  /* 0x000000ffff067224 */ /* 0x008fc600078e0a06 */
[----:B------:R-:W-:Y:S01]  /*58d0*/  SHF.R.U64 R18, R20, UR6, R3 ;  /* 0x0000000614127c19 */ /* 0x000fe20008001203 */
[----:B--2---:R-:W-:Y:S01]  /*58e0*/  IMAD R17, R22, R6, R17 ;  /* 0x0000000616117224 */ /* 0x004fe200078e0211 */
[----:B------:R-:W-:-:S03]  /*58f0*/  SHF.R.U32.HI R23, RZ, UR6, R3 ;  /* 0x00000006ff177c19 */ /* 0x000fc60008011603 */
[----:B------:R-:W-:Y:S02]  /*5900*/  IMAD.MOV.U32 R2, RZ, RZ, R18 ;  /* 0x000000ffff027224 */ /* 0x000fe400078e0012 */
[----:B------:R-:W-:Y:S01]  /*5910*/  IMAD.MOV.U32 R3, RZ, RZ, R23 ;  /* 0x000000ffff037224 */ /* 0x000fe200078e0017 */
[----:B------:R-:W-:Y:S06]  /*5920*/  @!P1 BRA `(.L_x_101) ;  /* 0x0000000000289947 */ /* 0x000fec0003800000 */
[----:B------:R-:W-:Y:S02]  /*5930*/  ULDC UR6, c[0x0][0x74c] ;  /* 0x0001d30000067ab9 */ /* 0x000fe40000000800 */
[----:B------:R-:W-:-:S05]  /*5940*/  IADD3 R3, P1, R18, UR6, RZ ;  /* 0x0000000612037c10 */ /* 0x000fca000ff3e0ff */
[----:B------:R-:W-:-:S04]  /*5950*/  IMAD.X R23, RZ, RZ, R23, P1 ;  /* 0x000000ffff177224 */ /* 0x000fc800008e0617 */
[----:B------:R-:W-:-:S04]  /*5960*/  IMAD.WIDE.U32 R6, R23, UR10, RZ ;  /* 0x0000000a17067c25 */ /* 0x000fc8000f8e00ff */
[----:B------:R-:W-:-:S04]  /*5970*/  IMAD.WIDE.U32 R6, P1, R3, UR11, R6 ;  /* 0x0000000b03067c25 */ /* 0x000fc8000f820006 */
[----:B------:R-:W-:-:S04]  /*5980*/  IMAD.WIDE.U32 R2, R3, UR10, RZ ;  /* 0x0000000a03027c25 */ /* 0x000fc8000f8e00ff */
[----:B------:R-:W-:Y:S01]  /*5990*/  IMAD.MOV.U32 R2, RZ, RZ, R7 ;  /* 0x000000ffff027224 */ /* 0x000fe200078e0007 */
[----:B------:R-:W-:Y:S01]  /*59a0*/  IADD3 RZ, P4, R3, R6, RZ ;  /* 0x0000000603ff7210 */ /* 0x000fe20007f9e0ff */
[----:B------:R-:W-:-:S04]  /*59b0*/  IMAD.X R3, RZ, RZ, RZ, P1 ;  /* 0x000000ffff037224 */ /* 0x000fc800008e06ff */
[----:B------:R-:W-:-:S08]  /*59c0*/  IMAD.WIDE.U32.X R2, R23, UR11, R2, P4 ;  /* 0x0000000b17027c25 */ /* 0x000fd0000a0e0402 */
.L_x_101:
[----:B------:R-:W-:Y:S01]  /*59d0*/  ULDC UR6, c[0x0][0x748] ;  /* 0x0001d20000067ab9 */ /* 0x000fe20000000800 */
[----:B-1----:R-:W-:Y:S01]  /*59e0*/  IMAD.MOV R21, RZ, RZ, -R21 ;  /* 0x000000ffff157224 */ /* 0x002fe200078e0a15 */
[----:B------:R-:W-:Y:S01]  /*59f0*/  SHF.R.U64 R3, R2, UR6, R3 ;  /* 0x0000000602037c19 */ /* 0x000fe20008001203 */
[----:B------:R-:W-:Y:S01]  /*5a00*/  ULDC UR6, c[0x0][0x738] ;  /* 0x0001ce0000067ab9 */ /* 0x000fe20000000800 */
[----:B------:R-:W-:Y:S01]  /*5a10*/  LOP3.LUT R20, R20, UR21, RZ, 0xc0, !PT ;  /* 0x0000001514147c12 */ /* 0x000fe2000f8ec0ff */
[----:B0-----:R-:W-:Y:S01]  /*5a20*/  @P3 IMAD R17, R19, R21, R14 ;  /* 0x0000001513113224 */ /* 0x001fe200078e020e */
[----:B------:R-:W-:Y:S01]  /*5a30*/  ULDC UR7, c[0x0][0x710] ;  /* 0x0001c40000077ab9 */ /* 0x000fe20000000800 */
[----:B------:R-:W-:Y:S02]  /*5a40*/  IMAD.MOV R7, RZ, RZ, -R3 ;  /* 0x000000ffff077224 */ /* 0x000fe400078e0a03 */
[----:B------:R-:W-:Y:S01]  /*5a50*/  IMAD R14, R3, UR5, R20 ;  /* 0x00000005030e7c24 */ /* 0x000fe2000f8e0214 */
[----:B------:R-:W-:Y:S01]  /*5a60*/  LOP3.LUT R3, R9, UR4, RZ, 0xc0, !PT ;  /* 0x0000000409037c12 */ /* 0x000fe2000f8ec0ff */
[----:B------:R-:W-:Y:S01]  /*5a70*/  IMAD R18, R7, UR6, R18 ;  /* 0x0000000607127c24 */ /* 0x000fe2000f8e0212 */
[----:B------:R-:W-:Y:S01]  /*5a80*/  ULDC UR6, c[0x0][0x700] ;  /* 0x0001c00000067ab9 */ /* 0x000fe20000000800 */
[----:B------:R-:W-:-:S02]  /*5a90*/  IMAD R14, R14, UR7, R17 ;  /* 0x000000070e0e7c24 */ /* 0x000fc4000f8e0211 */
[----:B------:R-:W-:Y:S02]  /*5aa0*/  IMAD R3, R18, UR6, R3 ;  /* 0x0000000612037c24 */ /* 0x000fe4000f8e0203 */
[----:B------:R-:W-:-:S03]  /*5ab0*/  IMAD.MOV.U32 R2, RZ, RZ, 0x1 ;  /* 0x00000001ff027424 */ /* 0x000fc600078e00ff */
[----:B------:R-:W-:Y:S02]  /*5ac0*/  SEL R17, R3, R14, !P3 ;  /* 0x0000000e03117207 */ /* 0x000fe40005800000 */
[----:B------:R-:W-:Y:S01]  /*5ad0*/  SEL R14, R14, R3, !P3 ;  /* 0x000000030e0e7207 */ /* 0x000fe20005800000 */
[----:B------:R-:W-:-:S07]  /*5ae0*/  IMAD.MOV.U32 R3, RZ, RZ, R8 ;  /* 0x000000ffff037224 */ /* 0x000fce00078e0008 */
.L_x_99:
[----:B------:R-:W-:Y:S05]  /*5af0*/  BSYNC B1 ;  /* 0x0000000000017941 */ /* 0x000fea0003800000 */
.L_x_98:
[----:B------:R-:W-:-:S13]  /*5b00*/  LOP3.LUT P1, RZ, R2, 0xff, RZ, 0xc0, !PT ;  /* 0x000000ff02ff7812 */ /* 0x000fda000782c0ff */
[----:B------:R-:W-:Y:S05]  /*5b10*/  @P1 BRA `(.L_x_102) ;  /* 0xfffffff400141947 */ /* 0x000fea000383ffff */
[----:B------:R-:W-:Y:S05]  /*5b20*/  BSYNC B0 ;  /* 0x0000000000007941 */ /* 0x000fea0003800000 */
.L_x_90:
[----:B------:R-:W-:-:S03]  /*5b30*/  UMOV UR6, 0xffffffff ;  /* 0xffffffff00067882 */ /* 0x000fc60000000000 */
[----:B------:R-:W-:Y:S05]  /*5b40*/  BRA.DIV UR6, `(.L_x_103) ;  /* 0x0000000a06247947 */ /* 0x000fea000b800000 */
[----:B------:R-:W-:-:S13]  /*5b50*/  ELECT P0, URZ, PT ;  /* 0x00000000003f782f */ /* 0x000fda0003800000 */
.L_x_125:
[----:B------:R-:W-:Y:S04]  /*5b60*/  BSSY B0, `(.L_x_104) ;  /* 0x0000073000007945 */ /* 0x000fe80003800000 */
[----:B------:R-:W-:Y:S05]  /*5b70*/  @!P0 BRA `(.L_x_105) ;  /* 0x0000000400c48947 */ /* 0x000fea0003800000 */
[----:B------:R-:W-:-:S04]  /*5b80*/  LOP3.LUT R4, R4, 0x2, RZ, 0xfc, !PT ;  /* 0x0000000204047812 */ /* 0x000fc800078efcff */
[----:B------:R-:W-:-:S13]  /*5b90*/  ISETP.NE.AND P0, PT, R4, 0x3, PT ;  /* 0x000000030400780c */ /* 0x000fda0003f05270 */
[----:B------:R-:W-:Y:S05]  /*5ba0*/  @!P0 BRA `(.L_x_106) ;  /* 0x0000000000048947 */ /* 0x000fea0003800000 */
[----:B------:R-:W-:Y:S01]  /*5bb0*/  BPT.TRAP 0x1 ;  /* 0x000000040000795c */ /* 0x000fe20000300000 */
.L_x_106:
[----:B------:R-:W0:Y:S01]  /*5bc0*/  S2R R3, SR_CgaCtaId ;  /* 0x0000000000037919 */ /* 0x000e220000008800 */
[----:B------:R-:W-:Y:S02]  /*5bd0*/  MOV R0, 0x400 ;  /* 0x0000040000007802 */ /* 0x000fe40000000f00 */
[----:B------:R-:W-:Y:S02]  /*5be0*/  SHF.L.U32 R2, R10, 0x1f, RZ ;  /* 0x0000001f0a027819 */ /* 0x000fe400000006ff */
[----:B0-----:R-:W-:-:S05]  /*5bf0*/  LEA R0, R3, R0, 0x18 ;  /* 0x0000000003007211 */ /* 0x001fca00078ec0ff */
[----:B------:R-:W-:-:S04]  /*5c00*/  VIADD R0, R0, 0x60 ;  /* 0x0000006000007836 */ /* 0x000fc80000000000 */
[C---:B------:R-:W-:Y:S02]  /*5c10*/  IMAD R5, R13.reuse, 0x8, R0 ;  /* 0x000000080d057824 */ /* 0x040fe400078e0200 */
[----:B------:R-:W-:Y:S02]  /*5c20*/  VIADD R13, R13, 0x1 ;  /* 0x000000010d0d7836 */ /* 0x000fe40000000000 */
[----:B------:R-:W0:Y:S03]  /*5c30*/  SYNCS.PHASECHK.TRANS64.TRYWAIT P0, [R5+URZ], R2 ;  /* 0x00000002050075a7 */ /* 0x000e26000800017f */
[----:B------:R-:W-:-:S04]  /*5c40*/  ISETP.NE.AND P1, PT, R13, 0xc, PT ;  /* 0x0000000c0d00780c */ /* 0x000fc80003f25270 */
[----:B------:R-:W-:Y:S02]  /*5c50*/  SEL R3, RZ, 0x1, P1 ;  /* 0x00000001ff037807 */ /* 0x000fe40000800000 */
[----:B------:R-:W-:Y:S02]  /*5c60*/  SEL R13, R13, RZ, P1 ;  /* 0x000000ff0d0d7207 */ /* 0x000fe40000800000 */
[----:B------:R-:W-:-:S03]  /*5c70*/  LOP3.LUT R10, R10, R3, RZ, 0x3c, !PT ;  /* 0x000000030a0a7212 */ /* 0x000fc600078e3cff */
[----:B------:R-:W-:Y:S01]  /*5c80*/  IMAD R7, R13, 0x8, R0 ;  /* 0x000000080d077824 */ /* 0x000fe200078e0200 */
[----:B------:R-:W-:Y:S01]  /*5c90*/  SHF.L.U32 R4, R10, 0x1f, RZ ;  /* 0x0000001f0a047819 */ /* 0x000fe200000006ff */
[----:B0-----:R-:W-:Y:S06]  /*5ca0*/  @!P0 BRA `(.L_x_107) ;  /* 0x0000000400f08947 */ /* 0x001fec0003800000 */
.L_x_126:
[----:B------:R-:W1:Y:S01]  /*5cb0*/  SYNCS.PHASECHK.TRANS64.TRYWAIT P0, [R7+URZ], R4 ;  /* 0x00000004070075a7 */ /* 0x000e62000800017f */
[----:B0-----:R-:W-:-:S05]  /*5cc0*/  VIADD R2, R13, 0x1 ;  /* 0x000000010d027836 */ /* 0x001fca0000000000 */
[----:B------:R-:W-:-:S04]  /*5cd0*/  ISETP.NE.AND P1, PT, R2, 0xc, PT ;  /* 0x0000000c0200780c */ /* 0x000fc80003f25270 */
[----:B------:R-:W-:Y:S02]  /*5ce0*/  SEL R3, RZ, 0x1, P1 ;  /* 0x00000001ff037807 */ /* 0x000fe40000800000 */
[----:B------:R-:W-:Y:S02]  /*5cf0*/  SEL R9, R2, RZ, P1 ;  /* 0x000000ff02097207 */ /* 0x000fe40000800000 */
[----:B------:R-:W-:-:S03]  /*5d00*/  LOP3.LUT R10, R10, R3, RZ, 0x3c, !PT ;  /* 0x000000030a0a7212 */ /* 0x000fc600078e3cff */
[----:B------:R-:W-:Y:S01]  /*5d10*/  IMAD R6, R9, 0x8, R0 ;  /* 0x0000000809067824 */ /* 0x000fe200078e0200 */
[----:B------:R-:W-:Y:S01]  /*5d20*/  SHF.L.U32 R5, R10, 0x1f, RZ ;  /* 0x0000001f0a057819 */ /* 0x000fe200000006ff */
[----:B-1----:R-:W-:Y:S06]  /*5d30*/  @!P0 BRA `(.L_x_108) ;  /* 0x0000000400e08947 */ /* 0x002fec0003800000 */
.L_x_127:
[----:B------:R-:W1:Y:S01]  /*5d40*/  SYNCS.PHASECHK.TRANS64.TRYWAIT P0, [R6+URZ], R5 ;  /* 0x00000005060075a7 */ /* 0x000e62000800017f */
[----:B------:R-:W-:-:S05]  /*5d50*/  VIADD R2, R9, 0x1 ;  /* 0x0000000109027836 */ /* 0x000fca0000000000 */
[----:B------:R-:W-:-:S04]  /*5d60*/  ISETP.NE.AND P1, PT, R2, 0xc, PT ;  /* 0x0000000c0200780c */ /* 0x000fc80003f25270 */
[----:B------:R-:W-:Y:S02]  /*5d70*/  SEL R3, RZ, 0x1, P1 ;  /* 0x00000001ff037807 */ /* 0x000fe40000800000 */
[----:B0-----:R-:W-:Y:S02]  /*5d80*/  SEL R7, R2, RZ, P1 ;  /* 0x000000ff02077207 */ /* 0x001fe40000800000 */
[----:B------:R-:W-:-:S03]  /*5d90*/  LOP3.LUT R10, R10, R3, RZ, 0x3c, !PT ;  /* 0x000000030a0a7212 */ /* 0x000fc600078e3cff */
[----:B------:R-:W-:Y:S01]  /*5da0*/  IMAD R9, R7, 0x8, R0 ;  /* 0x0000000807097824 */ /* 0x000fe200078e0200 */
[----:B------:R-:W-:Y:S01]  /*5db0*/  SHF.L.U32 R4, R10, 0x1f, RZ ;  /* 0x0000001f0a047819 */ /* 0x000fe200000006ff */
[----:B-1----:R-:W-:Y:S06]  /*5dc0*/  @!P0 BRA `(.L_x_109) ;  /* 0x0000000400d08947 */ /* 0x002fec0003800000 */
.L_x_128:
[----:B------:R-:W1:Y:S01]  /*5dd0*/  SYNCS.PHASECHK.TRANS64.TRYWAIT P0, [R9+URZ], R4 ;  /* 0x00000004090075a7 */ /* 0x000e62000800017f */
[----:B------:R-:W-:-:S05]  /*5de0*/  VIADD R2, R7, 0x1 ;  /* 0x0000000107027836 */ /* 0x000fca0000000000 */
[----:B------:R-:W-:-:S04]  /*5df0*/  ISETP.NE.AND P1, PT, R2, 0xc, PT ;  /* 0x0000000c0200780c */ /* 0x000fc80003f25270 */
[----:B------:R-:W-:Y:S02]  /*5e00*/  SEL R3, RZ, 0x1, P1 ;  /* 0x00000001ff037807 */ /* 0x000fe40000800000 */
[----:B------:R-:W-:Y:S02]  /*5e10*/  SEL R7, R2, RZ, P1 ;  /* 0x000000ff02077207 */ /* 0x000fe40000800000 */
[----:B------:R-:W-:-:S03]  /*5e20*/  LOP3.LUT R10, R10, R3, RZ, 0x3c, !PT ;  /* 0x000000030a0a7212 */ /* 0x000fc600078e3cff */
[----:B0-----:R-:W-:Y:S01]  /*5e30*/  IMAD R6, R7, 0x8, R0 ;  /* 0x0000000807067824 */ /* 0x001fe200078e0200 */
[----:B------:R-:W-:Y:S01]  /*5e40*/  SHF.L.U32 R5, R10, 0x1f, RZ ;  /* 0x0000001f0a057819 */ /* 0x000fe200000006ff */
[----:B-1----:R-:W-:Y:S06]  /*5e50*/  @!P0 BRA `(.L_x_110) ;  /* 0x0000000400c08947 */ /* 0x002fec0003800000 */
.L_x_129:
        /* <DEDUP_REMOVED lines=9> */
.L_x_130:
        /* <DEDUP_REMOVED lines=9> */
.L_x_131:
        /* <DEDUP_REMOVED lines=9> */
.L_x_132:
        /* <DEDUP_REMOVED lines=9> */
.L_x_133:
        /* <DEDUP_REMOVED lines=9> */
.L_x_134:
        /* <DEDUP_REMOVED lines=9> */
.L_x_135:
[----:B------:R-:W1:Y:S01]  /*61c0*/  SYNCS.PHASECHK.TRANS64.TRYWAIT P0, [R6+URZ], R5 ;  /* 0x00000005060075a7 */ /* 0x000e62000800017f */
[----:B------:R-:W-:-:S05]  /*61d0*/  VIADD R2, R7, 0x1 ;  /* 0x0000000107027836 */ /* 0x000fca0000000000 */
[----:B------:R-:W-:-:S04]  /*61e0*/  ISETP.NE.AND P1, PT, R2, 0xc, PT ;  /* 0x0000000c0200780c */ /* 0x000fc80003f25270 */
[----:B0-----:R-:W-:Y:S02]  /*61f0*/  SEL R4, RZ, 0x1, P1 ;  /* 0x00000001ff047807 */ /* 0x001fe40000800000 */
[----:B------:R-:W-:Y:S02]  /*6200*/  SEL R3, R2, RZ, P1 ;  /* 0x000000ff02037207 */ /* 0x000fe40000800000 */
[----:B------:R-:W-:Y:S01]  /*6210*/  LOP3.LUT R4, R11, R4, RZ, 0x3c, !PT ;  /* 0x000000040b047212 */ /* 0x000fe200078e3cff */
[----:B-1----:R-:W-:Y:S06]  /*6220*/  @!P0 BRA `(.L_x_117) ;  /* 0x0000000400588947 */ /* 0x002fec0003800000 */
.L_x_136:
[----:B------:R-:W-:Y:S01]  /*6230*/  IMAD R3, R3, 0x8, R0 ;  /* 0x0000000803037824 */ /* 0x000fe200078e0200 */
[----:B------:R-:W-:-:S07]  /*6240*/  SHF.L.U32 R0, R4, 0x1f, RZ ;  /* 0x0000001f04007819 */ /* 0x000fce00000006ff */
.L_x_118:
[----:B-1----:R1:W2:Y:S02]  /*6250*/  SYNCS.PHASECHK.TRANS64.TRYWAIT P0, [R3+URZ], R0 ;  /* 0x00000000030075a7 */ /* 0x0022a4000800017f */
[----:B--2---:R-:W-:Y:S05]  /*6260*/  @!P0 NANOSLEEP.SYNCS 0x989680 ;  /* 0x009896800000895d */ /* 0x004fea0003900000 */
[----:B------:R-:W2:Y:S02]  /*6270*/  @!P0 SYNCS.PHASECHK.TRANS64 P0, [R3+URZ], R0 ;  /* 0x00000000030085a7 */ /* 0x000ea4000800007f */
[----:B--2---:R-:W-:Y:S05]  /*6280*/  @!P0 BRA `(.L_x_118) ;  /* 0xfffffffc00f08947 */ /* 0x004fea000383ffff */
.L_x_105:
[----:B------:R-:W-:Y:S05]  /*6290*/  BSYNC B0 ;  /* 0x0000000000007941 */ /* 0x000fea0003800000 */
.L_x_104:
[----:B------:R-:W-:Y:S05]  /*62a0*/  EXIT ;  /* 0x000000000000794d */ /* 0x000fea0003800000 */
.L_x_18:
[----:B-1----:R-:W-:-:S04]  /*62b0*/  IMAD.U32 R10, RZ, RZ, UR8 ;  /* 0x00000008ff0a7e24 */ /* 0x002fc8000f8e00ff */
[----:B------:R1:W4:Y:S03]  /*62c0*/  SYNCS.PHASECHK.TRANS64.TRYWAIT P0, [R10+URZ], R13 ;  /* 0x0000000d0a0075a7 */ /* 0x000326000800017f */
[----:B----4-:R-:W-:Y:S05]  /*62d0*/  @!P0 NANOSLEEP.SYNCS 0x989680 ;  /* 0x009896800000895d */ /* 0x010fea0003900000 */
[----:B------:R-:W4:Y:S02]  /*62e0*/  @!P0 SYNCS.PHASECHK.TRANS64 P0, [R10+URZ], R13 ;  /* 0x0000000d0a0085a7 */ /* 0x000f24000800007f */
[----:B----4-:R-:W-:Y:S05]  /*62f0*/  @!P0 BRA `(.L_x_18) ;  /* 0xfffffffc00ec8947 */ /* 0x010fea000383ffff */
[----:B------:R-:W-:Y:S05]  /*6300*/  BRA `(.L_x_17) ;  /* 0xffffffb000607947 */ /* 0x000fea000383ffff */
.L_x_91:
[----:B------:R-:W-:Y:S01]  /*6310*/  BSSY B1, `(.L_x_119) ;  /* 0x0000006000017945 */ /* 0x000fe20003800000 */
[----:B------:R-:W-:-:S07]  /*6320*/  IMAD.MOV.U32 R2, RZ, RZ, -0x1 ;  /* 0xffffffffff027424 */ /* 0x000fce00078e00ff */
[----:B------:R-:W-:Y:S05]  /*6330*/  WARPSYNC.COLLECTIVE R2, `(.L_x_120) ;  /* 0x00000000020c7348 */ /* 0x000fea0003c00000 */
[----:B------:R-:W-:Y:S02]  /*6340*/  ELECT P1, UR62, PT ;  /* 0x00000000003e782f */ /* 0x000fe40003820000 */
[----:B------:R-:W-:Y:S01]  /*6350*/  MOV R2, UR62 ;  /* 0x0000003e00027c02 */ /* 0x000fe20008000f00 */
[----:B------:R-:W-:Y:S10]  /*6360*/  ENDCOLLECTIVE ;  /* 0x000000000000791b */ /* 0x000ff40003800000 */
.L_x_120:
[----:B------:R-:W-:Y:S05]  /*6370*/  BSYNC B1 ;  /* 0x0000000000017941 */ /* 0x000fea0003800000 */
.L_x_119:
[----:B------:R-:W-:Y:S05]  /*6380*/  BRA `(.L_x_121) ;  /* 0xffffffec00047947 */ /* 0x000fea000383ffff */
.L_x_94:
[----:B-1----:R1:W2:Y:S02]  /*6390*/  SYNCS.PHASECHK.TRANS64.TRYWAIT P1, [R19+URZ+0x60], R8 ;  /* 0x00006008130075a7 */ /* 0x0022a4000802017f */
[----:B--2---:R-:W-:Y:S05]  /*63a0*/  @!P1 NANOSLEEP.SYNCS 0x989680 ;  /* 0x009896800000995d */ /* 0x004fea0003900000 */
[----:B------:R-:W2:Y:S02]  /*63b0*/  @!P1 SYNCS.PHASECHK.TRANS64 P1, [R19+URZ+0x60], R8 ;  /* 0x00006008130095a7 */ /* 0x000ea4000802007f */
[----:B--2---:R-:W-:Y:S05]  /*63c0*/  @!P1 BRA `(.L_x_94) ;  /* 0xfffffffc00f09947 */ /* 0x004fea000383ffff */
[----:B------:R-:W-:Y:S05]  /*63d0*/  BRA `(.L_x_122) ;  /* 0xffffffec00407947 */ /* 0x000fea000383ffff */
.L_x_103:
[----:B------:R-:W-:Y:S01]  /*63e0*/  BSSY B0, `(.L_x_123) ;  /* 0x0000006000007945 */ /* 0x000fe20003800000 */
[----:B------:R-:W-:-:S07]  /*63f0*/  IMAD.MOV.U32 R2, RZ, RZ, -0x1 ;  /* 0xffffffffff027424 */ /* 0x000fce00078e00ff */
[----:B------:R-:W-:Y:S05]  /*6400*/  WARPSYNC.COLLECTIVE R2, `(.L_x_124) ;  /* 0x00000000020c7348 */ /* 0x000fea0003c00000 */
[----:B------:R-:W-:Y:S02]  /*6410*/  ELECT P1, UR62, PT ;  /* 0x00000000003e782f */ /* 0x000fe40003820000 */
[----:B------:R-:W-:Y:S01]  /*6420*/  MOV R2, UR62 ;  /* 0x0000003e00027c02 */ /* 0x000fe20008000f00 */
[----:B------:R-:W-:Y:S10]  /*6430*/  ENDCOLLECTIVE ;  /* 0x000000000000791b */ /* 0x000ff40003800000 */
.L_x_124:
[----:B------:R-:W-:Y:S05]  /*6440*/  BSYNC B0 ;  /* 0x0000000000007941 */ /* 0x000fea0003800000 */
.L_x_123:
[----:B------:R-:W-:Y:S01]  /*6450*/  PLOP3.LUT P0, PT, P1, PT, PT, 0x80, 0x0 ;  /* 0x000000000000781c */ /* 0x000fe20000f0f070 */
[----:B------:R-:W-:-:S12]  /*6460*/  BRA `(.L_x_125) ;  /* 0xfffffff400bc7947 */ /* 0x000fd8000383ffff */
.L_x_107:
[----:B0-----:R0:W1:Y:S02]  /*6470*/  SYNCS.PHASECHK.TRANS64.TRYWAIT P0, [R5+URZ], R2 ;  /* 0x00000002050075a7 */ /* 0x001064000800017f */
[----:B-1----:R-:W-:Y:S05]  /*6480*/  @!P0 NANOSLEEP.SYNCS 0x989680 ;  /* 0x009896800000895d */ /* 0x002fea0003900000 */
[----:B------:R-:W1:Y:S02]  /*6490*/  @!P0 SYNCS.PHASECHK.TRANS64 P0, [R5+URZ], R2 ;  /* 0x00000002050085a7 */ /* 0x000e64000800007f */
[----:B-1----:R-:W-:Y:S05]  /*64a0*/  @!P0 BRA `(.L_x_107) ;  /* 0xfffffffc00f08947 */ /* 0x002fea000383ffff */
[----:B------:R-:W-:Y:S05]  /*64b0*/  BRA `(.L_x_126) ;  /* 0xfffffff400fc7947 */ /* 0x000fea000383ffff */
.L_x_108:
[----:B0-----:R0:W1:Y:S02]  /*64c0*/  SYNCS.PHASECHK.TRANS64.TRYWAIT P0, [R7+URZ], R4 ;  /* 0x00000004070075a7 */ /* 0x001064000800017f */
[----:B-1----:R-:W-:Y:S05]  /*64d0*/  @!P0 NANOSLEEP.SYNCS 0x989680 ;  /* 0x009896800000895d */ /* 0x002fea0003900000 */
[----:B------:R-:W1:Y:S02]  /*64e0*/  @!P0 SYNCS.PHASECHK.TRANS64 P0, [R7+URZ], R4 ;  /* 0x00000004070085a7 */ /* 0x000e64000800007f */
[----:B-1----:R-:W-:Y:S05]  /*64f0*/  @!P0 BRA `(.L_x_108) ;  /* 0xfffffffc00f08947 */ /* 0x002fea000383ffff */
[----:B------:R-:W-:Y:S05]  /*6500*/  BRA `(.L_x_127) ;  /* 0xfffffff8000c7947 */ /* 0x000fea000383ffff */
.L_x_109:
[----:B0-----:R0:W1:Y:S02]  /*6510*/  SYNCS.PHASECHK.TRANS64.TRYWAIT P0, [R6+URZ], R5 ;  /* 0x00000005060075a7 */ /* 0x001064000800017f */
[----:B-1----:R-:W-:Y:S05]  /*6520*/  @!P0 NANOSLEEP.SYNCS 0x989680 ;  /* 0x009896800000895d */ /* 0x002fea0003900000 */
[----:B------:R-:W1:Y:S02]  /*6530*/  @!P0 SYNCS.PHASECHK.TRANS64 P0, [R6+URZ], R5 ;  /* 0x00000005060085a7 */ /* 0x000e64000800007f */
[----:B-1----:R-:W-:Y:S05]  /*6540*/  @!P0 BRA `(.L_x_109) ;  /* 0xfffffffc00f08947 */ /* 0x002fea000383ffff */
[----:B------:R-:W-:Y:S05]  /*6550*/  BRA `(.L_x_128) ;  /* 0xfffffff8001c7947 */ /* 0x000fea000383ffff */
.L_x_110:
[----:B0-----:R0:W1:Y:S02]  /*6560*/  SYNCS.PHASECHK.TRANS64.TRYWAIT P0, [R9+URZ], R4 ;  /* 0x00000004090075a7 */ /* 0x001064000800017f */
[----:B-1----:R-:W-:Y:S05]  /*6570*/  @!P0 NANOSLEEP.SYNCS 0x989680 ;  /* 0x009896800000895d */ /* 0x002fea0003900000 */
[----:B------:R-:W1:Y:S02]  /*6580*/  @!P0 SYNCS.PHASECHK.TRANS64 P0, [R9+URZ], R4 ;  /* 0x00000004090085a7 */ /* 0x000e64000800007f */
[----:B-1----:R-:W-:Y:S05]  /*6590*/  @!P0 BRA `(.L_x_110) ;  /* 0xfffffffc00f08947 */ /* 0x002fea000383ffff */
[----:B------:R-:W-:Y:S05]  /*65a0*/  BRA `(.L_x_129) ;  /* 0xfffffff8002c7947 */ /* 0x000fea000383ffff */
.L_x_111:
[----:B0-----:R0:W1:Y:S02]  /*65b0*/  SYNCS.PHASECHK.TRANS64.TRYWAIT P0, [R6+URZ], R5 ;  /* 0x00000005060075a7 */ /* 0x001064000800017f */
[----:B-1----:R-:W-:Y:S05]  /*65c0*/  @!P0 NANOSLEEP.SYNCS 0x989680 ;  /* 0x009896800000895d */ /* 0x002fea0003900000 */
[----:B------:R-:W1:Y:S02]  /*65d0*/  @!P0 SYNCS.PHASECHK.TRANS64 P0, [R6+URZ], R5 ;  /* 0x00000005060085a7 */ /* 0x000e64000800007f */
[----:B-1----:R-:W-:Y:S05]  /*65e0*/  @!P0 BRA `(.L_x_111) ;  /* 0xfffffffc00f08947 */ /* 0x002fea000383ffff */
[----:B------:R-:W-:Y:S05]  /*65f0*/  BRA `(.L_x_130) ;  /* 0xfffffff8003c7947 */ /* 0x000fea000383ffff */
.L_x_112:
[----:B0-----:R0:W1:Y:S02]  /*6600*/  SYNCS.PHASECHK.TRANS64.TRYWAIT P0, [R9+URZ], R4 ;  /* 0x00000004090075a7 */ /* 0x001064000800017f */
[----:B-1----:R-:W-:Y:S05]  /*6610*/  @!P0 NANOSLEEP.SYNCS 0x989680 ;  /* 0x009896800000895d */ /* 0x002fea0003900000 */
[----:B------:R-:W1:Y:S02]  /*6620*/  @!P0 SYNCS.PHASECHK.TRANS64 P0, [R9+URZ], R4 ;  /* 0x00000004090085a7 */ /* 0x000e64000800007f */
[----:B-1----:R-:W-:Y:S05]  /*6630*/  @!P0 BRA `(.L_x_112) ;  /* 0xfffffffc00f08947 */ /* 0x002fea000383ffff */
[----:B------:R-:W-:Y:S05]  /*6640*/  BRA `(.L_x_131) ;  /* 0xfffffff8004c7947 */ /* 0x000fea000383ffff */
.L_x_113:
[----:B0-----:R0:W1:Y:S02]  /*6650*/  SYNCS.PHASECHK.TRANS64.TRYWAIT P0, [R6+URZ], R5 ;  /* 0x00000005060075a7 */ /* 0x001064000800017f */
[----:B-1----:R-:W-:Y:S05]  /*6660*/  @!P0 NANOSLEEP.SYNCS 0x989680 ;  /* 0x009896800000895d */ /* 0x002fea0003900000 */
[----:B------:R-:W1:Y:S02]  /*6670*/  @!P0 SYNCS.PHASECHK.TRANS64 P0, [R6+URZ], R5 ;  /* 0x00000005060085a7 */ /* 0x000e64000800007f */
[----:B-1----:R-:W-:Y:S05]  /*6680*/  @!P0 BRA `(.L_x_113) ;  /* 0xfffffffc00f08947 */ /* 0x002fea000383ffff */
[----:B------:R-:W-:Y:S05]  /*6690*/  BRA `(.L_x_132) ;  /* 0xfffffff8005c7947 */ /* 0x000fea000383ffff */
.L_x_114:
[----:B0-----:R0:W1:Y:S02]  /*66a0*/  SYNCS.PHASECHK.TRANS64.TRYWAIT P0, [R9+URZ], R4 ;  /* 0x00000004090075a7 */ /* 0x001064000800017f */
[----:B-1----:R-:W-:Y:S05]  /*66b0*/  @!P0 NANOSLEEP.SYNCS 0x989680 ;  /* 0x009896800000895d */ /* 0x002fea0003900000 */
[----:B------:R-:W1:Y:S02]  /*66c0*/  @!P0 SYNCS.PHASECHK.TRANS64 P0, [R9+URZ], R4 ;  /* 0x00000004090085a7 */ /* 0x000e64000800007f */
[----:B-1----:R-:W-:Y:S05]  /*66d0*/  @!P0 BRA `(.L_x_114) ;  /* 0xfffffffc00f08947 */ /* 0x002fea000383ffff */
[----:B------:R-:W-:Y:S05]  /*66e0*/  BRA `(.L_x_133) ;  /* 0xfffffff8006c7947 */ /* 0x000fea000383ffff */
.L_x_115:
[----:B0-----:R0:W1:Y:S02]  /*66f0*/  SYNCS.PHASECHK.TRANS64.TRYWAIT P0, [R6+URZ], R5 ;  /* 0x00000005060075a7 */ /* 0x001064000800017f */
[----:B-1----:R-:W-:Y:S05]  /*6700*/  @!P0 NANOSLEEP.SYNCS 0x989680 ;  /* 0x009896800000895d */ /* 0x002fea0003900000 */
[----:B------:R-:W1:Y:S02]  /*6710*/  @!P0 SYNCS.PHASECHK.TRANS64 P0, [R6+URZ], R5 ;  /* 0x00000005060085a7 */ /* 0x000e64000800007f */
[----:B-1----:R-:W-:Y:S05]  /*6720*/  @!P0 BRA `(.L_x_115) ;  /* 0xfffffffc00f08947 */ /* 0x002fea000383ffff */
[----:B------:R-:W-:Y:S05]  /*6730*/  BRA `(.L_x_134) ;  /* 0xfffffff8007c7947 */ /* 0x000fea000383ffff */
.L_x_116:
[----:B0-----:R0:W1:Y:S02]  /*6740*/  SYNCS.PHASECHK.TRANS64.TRYWAIT P0, [R9+URZ], R4 ;  /* 0x00000004090075a7 */ /* 0x001064000800017f */
[----:B-1----:R-:W-:Y:S05]  /*6750*/  @!P0 NANOSLEEP.SYNCS 0x989680 ;  /* 0x009896800000895d */ /* 0x002fea0003900000 */
[----:B------:R-:W1:Y:S02]  /*6760*/  @!P0 SYNCS.PHASECHK.TRANS64 P0, [R9+URZ], R4 ;  /* 0x00000004090085a7 */ /* 0x000e64000800007f */
[----:B-1----:R-:W-:Y:S05]  /*6770*/  @!P0 BRA `(.L_x_116) ;  /* 0xfffffffc00f08947 */ /* 0x002fea000383ffff */
[----:B------:R-:W-:Y:S05]  /*6780*/  BRA `(.L_x_135) ;  /* 0xfffffff8008c7947 */ /* 0x000fea000383ffff */
.L_x_117:
[----:B0-----:R0:W1:Y:S02]  /*6790*/  SYNCS.PHASECHK.TRANS64.TRYWAIT P0, [R6+URZ], R5 ;  /* 0x00000005060075a7 */ /* 0x001064000800017f */
[----:B-1----:R-:W-:Y:S05]  /*67a0*/  @!P0 NANOSLEEP.SYNCS 0x989680 ;  /* 0x009896800000895d */ /* 0x002fea0003900000 */
[----:B------:R-:W1:Y:S02]  /*67b0*/  @!P0 SYNCS.PHASECHK.TRANS64 P0, [R6+URZ], R5 ;  /* 0x00000005060085a7 */ /* 0x000e64000800007f */
[----:B-1----:R-:W-:Y:S05]  /*67c0*/  @!P0 BRA `(.L_x_117) ;  /* 0xfffffffc00f08947 */ /* 0x002fea000383ffff */
[----:B------:R-:W-:Y:S05]  /*67d0*/  BRA `(.L_x_136) ;  /* 0xfffffff800947947 */ /* 0x000fea000383ffff */
.L_x_137:
[----:B------:R-:W-:-:S00]  /*67e0*/  BRA `(.L_x_137) ;  /* 0xfffffffc00fc7947 */ /* 0x000fc0000383ffff */
[----:B------:R-:W-:-:S00]  /*67f0*/  NOP ;  /* 0x0000000000007918 */ /* 0x000fc00000000000 */
        /* <DEDUP_REMOVED lines=8> */
.L_x_138:


//--------------------- .nv.shared._ZN7cutlass13device_kernelINS_4gemm6kernel13GemmUniversalIN4cute5tupleIJiiiiEEENS1_10collective13CollectiveMmaINS1_40MainloopSm90TmaGmmaWarpSpecializedSparseILi12ENS5_IJNS4_1CILi1EEESB_SB_EEENS1_35KernelTmaWarpSpecializedCooperativeEEENS5_IJNSA_ILi128EEENSA_ILi64EEESF_EEEaNS5_IJNS4_6LayoutINS5_IJiNS5_IJNSA_ILi2EEEiEEEiEEENS5_IJlNS5_IJSB_SJ_EEElEEEEENSI_INS5_IJNS5_IJSG_iEEENS5_IJSF_iEEEiEEENS5_IJNS5_IJSF_NSA_ILi8192EEEEEENS5_IJSB_lEEElEEEEEEEEaNS5_IJlSB_lEEENS4_8TiledMMAINS4_8MMA_AtomIJNS4_4SM904GMMA6SPARSE27GMMA_64x64x64_S32S8S8_SS_TNILNS12_9SparseSelE0EEEEEENSI_INS5_IJSJ_SB_SB_EEENS5_IJSB_NSA_ILi0EEES19_EEEEENS5_IJNS4_10UnderscoreES1C_S1C_EEEEENS4_13SM90_TMA_LOADENS4_14ComposedLayoutINS4_7SwizzleILi2ELi4ELi3EEENS4_25smem_sparse_ptr_flag_bitsILi2ELi8EEENSI_INS5_IJNS5_IJSB_NSA_ILi8EEEEEENS5_IJSJ_SG_EEEEEENS5_IJNS5_IJS19_SF_EEESM_EEEEEEEvNS4_8identityES1F_NS1G_INS1H_ILi3ELi4ELi3EEENS4_18smem_ptr_flag_bitsILi8EEENSI_INS5_IJS1L_SF_EEENS5_IJSF_SB_EEEEEEEvS1T_EENS_8epilogue10collective6detail29Sm90TmaWarpSpecializedAdapterINS23_15DefaultEpilogueIiNS5_IJSB_llEEES27_NS22_6thread17LinearCombinationIiLi1EiiLNS28_9ScaleType4KindE0ELNS_15FloatRoundStyleE2EiEENS1_15EpilogueDefaultEEEEEvvEEEEvNT_6ParamsE --------------------------
	.section	.nv.shared._ZN7cutlass13device_kernelINS_4gemm6kernel13GemmUniversalIN4cute5tupleIJiiiiEEENS1_10collective13CollectiveMmaINS1_40MainloopSm90TmaGmmaWarpSpecializedSparseILi12ENS5_IJNS4_1CILi1EEESB_SB_EEENS1_35KernelTmaWarpSpecializedCooperativeEEENS5_IJNSA_ILi128EEENSA_ILi64EEESF_EEEaNS5_IJNS4_6LayoutINS5_IJiNS5_IJNSA_ILi2EEEiEEEiEEENS5_IJlNS5_IJSB_SJ_EEElEEEEENSI_INS5_IJNS5_IJSG_iEEENS5_IJSF_iEEEiEEENS5_IJNS5_IJSF_NSA_ILi8192EEEEEENS5_IJSB_lEEElEEEEEEEEaNS5_IJlSB_lEEENS4_8TiledMMAINS4_8MMA_AtomIJNS4_4SM904GMMA6SPARSE27GMMA_64x64x64_S32S8S8_SS_TNILNS12_9SparseSelE0EEEEEENSI_INS5_IJSJ_SB_SB_EEENS5_IJSB_NSA_ILi0EEES19_EEEEENS5_IJNS4_10UnderscoreES1C_S1C_EEEEENS4_13SM90_TMA_LOADENS4_14ComposedLayoutINS4_7SwizzleILi2ELi4ELi3EEENS4_25smem_sparse_ptr_flag_bitsILi2ELi8EEENSI_INS5_IJNS5_IJSB_NSA_ILi8EEEEEENS5_IJSJ_SG_EEEEEENS5_IJNS5_IJS19_SF_EEESM_EEEEEEEvNS4_8identityES1F_NS1G_INS1H_ILi3ELi4ELi3EEENS4_18smem_ptr_flag_bitsILi8EEENSI_INS5_IJS1L_SF_EEENS5_IJSF_SB_EEEEEEEvS1T_EENS_8epilogue10collective6detail29Sm90TmaWarpSpecializedAdapterINS23_15DefaultEpilogueIiNS5_IJSB_llEEES27_NS22_6thread17LinearCombinationIiLi1EiiLNS28_9ScaleType4KindE0ELNS_15FloatRoundStyleE2EiEENS1_15EpilogueDefaultEEEEEvvEEEEvNT_6ParamsE,"aw",@nobits
	.sectionflags	@""
	.align	16
	.zero		1024


//--------------------- .nv.shared.reserved.0     --------------------------
	.section	.nv.shared.reserved.0,"aw",@nobits
	.weak		__nv_reservedSMEM_offset_0_alias
	.size		__nv_reservedSMEM_offset_0_alias, 0, 0
	.other		__nv_reservedSMEM_offset_0_alias,@"STO_CUDA_RESERVED_SHARED STV_DEFAULT"
__nv_reservedSMEM_offset_0_alias:
	.zero		0


//--------------------- .nv.global                --------------------------
	.section	.nv.global,"aw",@nobits
.nv.global:
	.type		_ZN39_INTERNAL_49125811_4_k_cu_a7b16910_27794cute1_E,@object
	.size		_ZN39_INTERNAL_49125811_4_k_cu_a7b16910_27794cute1_E,(_ZN39_INTERNAL_49125811_4_k_cu_a7b16910_27794cuda3std3__45__cpo6cbeginE - _ZN39_INTERNAL_49125811_4_k_cu_a7b16910_27794cute1_E)
_ZN39_INTERNAL_49125811_4_k_cu_a7b16910_27794cute1_E:
	.zero		1
	.type		_ZN39_INTERNAL_49125811_4_k_cu_a7b16910_27794cuda3std3__45__cpo6cbeginE,@object
	.size		_ZN39_INTERNAL_49125811_4_k_cu_a7b16910_27794cuda3std3__45__cpo6cbeginE,(_ZN39_INTERNAL_49125811_4_k_cu_a7b16910_27794cuda3std3__48in_placeE - _ZN39_INTERNAL_49125811_4_k_cu_a7b16910_27794cuda3std3__45__cpo6cbeginE)
_ZN39_INTERNAL_49125811_4_k_cu_a7b16910_27794cuda3std3__45__cpo6cbeginE:
	.zero		1
	.type		_ZN39_INTERNAL_49125811_4_k_cu_a7b16910_27794cuda3std3__48in_placeE,@object
	.size		_ZN39_INTERNAL_49125811_4_k_cu_a7b16910_27794cuda3std3__48in_placeE,(_ZN39_INTERNAL_49125811_4_k_cu_a7b16910_27794cuda3std6ranges3__45__cpo9iter_moveE - _ZN39_INTERNAL_49125811_4_k_cu_a7b16910_27794cuda3std3__48in_placeE)
_ZN39_INTERNAL_49125811_4_k_cu_a7b16910_27794cuda3std3__48in_placeE:
	.zero		1
	.type		_ZN39_INTERNAL_49125811_4_k_cu_a7b16910_27794cuda3std6ranges3__45__cpo9iter_moveE,@object
	.size		_ZN39_INTERNAL_49125811_4_k_cu_a7b16910_27794cuda3std6ranges3__45__cpo9iter_moveE,(_ZN39_INTERNAL_49125811_4_k_cu_a7b16910_27794cuda3std3__45__cpo5beginE - _ZN39_INTERNAL_49125811_4_k_cu_a7b16910_27794cuda3std6ranges3__45__cpo9iter_moveE)
_ZN39_INTERNAL_49125811_4_k_cu_a7b16910_27794cuda3std6ranges3__45__cpo9iter_moveE:
	.zero		1
	.type		_ZN39_INTERNAL_49125811_4_k_cu_a7b16910_27794cuda3std3__45__cpo5beginE,@object
	.size		_ZN39_INTERNAL_49125811_4_k_cu_a7b16910_27794cuda3std3__45__cpo5beginE,(_ZN39_INTERNAL_49125811_4_k_cu_a7b16910_27794cuda3std3__441_GLOBAL__N__49125811_4_k_cu_a7b16910_27796ignoreE - _ZN39_INTERNAL_49125811_4_k_cu_a7b16910_27794cuda3std3__45__cpo5beginE)
_ZN39_INTERNAL_49125811_4_k_cu_a7b16910_27794cuda3std3__45__cpo5beginE:
	.zero		1
	.type		_ZN39_INTERNAL_49125811_4_k_cu_a7b16910_27794cuda3std3__441_GLOBAL__N__49125811_4_k_cu_a7b16910_27796ignoreE,@object
	.size		_ZN39_INTERNAL_49125811_4_k_cu_a7b16910_27794cuda3std3__441_GLOBAL__N__49125811_4_k_cu_a7b16910_27796ignoreE,(_ZN39_INTERNAL_49125811_4_k_cu_a7b16910_27794cute7productE - _ZN39_INTERNAL_49125811_4_k_cu_a7b16910_27794cuda3std3__441_GLOBAL__N__49125811_4_k_cu_a7b16910_27796ignoreE)
_ZN39_INTERNAL_49125811_4_k_cu_a7b16910_27794cuda3std3__441_GLOBAL__N__49125811_4_k_cu_a7b16910_27796ignoreE:
	.zero		1
	.type		_ZN39_INTERNAL_49125811_4_k_cu_a7b16910_27794cute7productE,@object
	.size		_ZN39_INTERNAL_49125811_4_k_cu_a7b16910_27794cute7productE,(_ZN39_INTERNAL_49125811_4_k_cu_a7b16910_27794cuda3std3__45__cpo3endE - _ZN39_INTERNAL_49125811_4_k_cu_a7b16910_27794cute7productE)
_ZN39_INTERNAL_49125811_4_k_cu_a7b16910_27794cute7productE:
	.zero		1
	.type		_ZN39_INTERNAL_49125811_4_k_cu_a7b16910_27794cuda3std3__45__cpo3endE,@object
	.size		_ZN39_INTERNAL_49125811_4_k_cu_a7b16910_27794cuda3std3__45__cpo3endE,(_ZN39_INTERNAL_49125811_4_k_cu_a7b16910_27794cuda3std3__419piecewise_constructE - _ZN39_INTERNAL_49125811_4_k_cu_a7b16910_27794cuda3std3__45__cpo3endE)
_ZN39_INTERNAL_49125811_4_k_cu_a7b16910_27794cuda3std3__45__cpo3endE:
	.zero		1
	.type		_ZN39_INTERNAL_49125811_4_k_cu_a7b16910_27794cuda3std3__419piecewise_constructE,@object
	.size		_ZN39_INTERNAL_49125811_4_k_cu_a7b16910_27794cuda3std3__419piecewise_constructE,(_ZN39_INTERNAL_49125811_4_k_cu_a7b16910_27794cuda3std3__45__cpo4cendE - _ZN39_INTERNAL_49125811_4_k_cu_a7b16910_27794cuda3std3__419piecewise_constructE)
_ZN39_INTERNAL_49125811_4_k_cu_a7b16910_27794cuda3std3__419piecewise_constructE:
	.zero		1
	.type		_ZN39_INTERNAL_49125811_4_k_cu_a7b16910_27794cuda3std3__45__cpo4cendE,@object
	.size		_ZN39_INTERNAL_49125811_4_k_cu_a7b16910_27794cuda3std3__45__cpo4cendE,(_ZN39_INTERNAL_49125811_4_k_cu_a7b16910_27794cuda3std6ranges3__45__cpo4swapE - _ZN39_INTERNAL_49125811_4_k_cu_a7b16910_27794cuda3std3__45__cpo4cendE)
_ZN39_INTERNAL_49125811_4_k_cu_a7b16910_27794cuda3std3__45__cpo4cendE:
	.zero		1
	.type		_ZN39_INTERNAL_49125811_4_k_cu_a7b16910_27794cuda3std6ranges3__45__cpo4swapE,@object
	.size		_ZN39_INTERNAL_49125811_4_k_cu_a7b16910_27794cuda3std6ranges3__45__cpo4swapE,(.L_7 - _ZN39_INTERNAL_49125811_4_k_cu_a7b16910_27794cuda3std6ranges3__45__cpo4swapE)
_ZN39_INTERNAL_49125811_4_k_cu_a7b16910_27794cuda3std6ranges3__45__cpo4swapE:
	.zero		1
.L_7:


//--------------------- .nv.constant0._ZN7cutlass13device_kernelINS_4gemm6kernel13GemmUniversalIN4cute5tupleIJiiiiEEENS1_10collective13CollectiveMmaINS1_40MainloopSm90TmaGmmaWarpSpecializedSparseILi12ENS5_IJNS4_1CILi1EEESB_SB_EEENS1_35KernelTmaWarpSpecializedCooperativeEEENS5_IJNSA_ILi128EEENSA_ILi64EEESF_EEEaNS5_IJNS4_6LayoutINS5_IJiNS5_IJNSA_ILi2EEEiEEEiEEENS5_IJlNS5_IJSB_SJ_EEElEEEEENSI_INS5_IJNS5_IJSG_iEEENS5_IJSF_iEEEiEEENS5_IJNS5_IJSF_NSA_ILi8192EEEEEENS5_IJSB_lEEElEEEEEEEEaNS5_IJlSB_lEEENS4_8TiledMMAINS4_8MMA_AtomIJNS4_4SM904GMMA6SPARSE27GMMA_64x64x64_S32S8S8_SS_TNILNS12_9SparseSelE0EEEEEENSI_INS5_IJSJ_SB_SB_EEENS5_IJSB_NSA_ILi0EEES19_EEEEENS5_IJNS4_10UnderscoreES1C_S1C_EEEEENS4_13SM90_TMA_LOADENS4_14ComposedLayoutINS4_7SwizzleILi2ELi4ELi3EEENS4_25smem_sparse_ptr_flag_bitsILi2ELi8EEENSI_INS5_IJNS5_IJSB_NSA_ILi8EEEEEENS5_IJSJ_SG_EEEEEENS5_IJNS5_IJS19_SF_EEESM_EEEEEEEvNS4_8identityES1F_NS1G_INS1H_ILi3ELi4ELi3EEENS4_18smem_ptr_flag_bitsILi8EEENSI_INS5_IJS1L_SF_EEENS5_IJSF_SB_EEEEEEEvS1T_EENS_8epilogue10collective6detail29Sm90TmaWarpSpecializedAdapterINS23_15DefaultEpilogueIiNS5_IJSB_llEEES27_NS22_6thread17LinearCombinationIiLi1EiiLNS28_9ScaleType4KindE0ELNS_15FloatRoundStyleE2EiEENS1_15EpilogueDefaultEEEEEvvEEEEvNT_6ParamsE --------------------------
	.section	.nv.constant0._ZN7cutlass13device_kernelINS_4gemm6kernel13GemmUniversalIN4cute5tupleIJiiiiEEENS1_10collective13CollectiveMmaINS1_40MainloopSm90TmaGmmaWarpSpecializedSparseILi12ENS5_IJNS4_1CILi1EEESB_SB_EEENS1_35KernelTmaWarpSpecializedCooperativeEEENS5_IJNSA_ILi128EEENSA_ILi64EEESF_EEEaNS5_IJNS4_6LayoutINS5_IJiNS5_IJNSA_ILi2EEEiEEEiEEENS5_IJlNS5_IJSB_SJ_EEElEEEEENSI_INS5_IJNS5_IJSG_iEEENS5_IJSF_iEEEiEEENS5_IJNS5_IJSF_NSA_ILi8192EEEEEENS5_IJSB_lEEElEEEEEEEEaNS5_IJlSB_lEEENS4_8TiledMMAINS4_8MMA_AtomIJNS4_4SM904GMMA6SPARSE27GMMA_64x64x64_S32S8S8_SS_TNILNS12_9SparseSelE0EEEEEENSI_INS5_IJSJ_SB_SB_EEENS5_IJSB_NSA_ILi0EEES19_EEEEENS5_IJNS4_10UnderscoreES1C_S1C_EEEEENS4_13SM90_TMA_LOADENS4_14ComposedLayoutINS4_7SwizzleILi2ELi4ELi3EEENS4_25smem_sparse_ptr_flag_bitsILi2ELi8EEENSI_INS5_IJNS5_IJSB_NSA_ILi8EEEEEENS5_IJSJ_SG_EEEEEENS5_IJNS5_IJS19_SF_EEESM_EEEEEEEvNS4_8identityES1F_NS1G_INS1H_ILi3ELi4ELi3EEENS4_18smem_ptr_flag_bitsILi8EEENSI_INS5_IJS1L_SF_EEENS5_IJSF_SB_EEEEEEEvS1T_EENS_8epilogue10collective6detail29Sm90TmaWarpSpecializedAdapterINS23_15DefaultEpilogueIiNS5_IJSB_llEEES27_NS22_6thread17LinearCombinationIiLi1EiiLNS28_9ScaleType4KindE0ELNS_15FloatRoundStyleE2EiEENS1_15EpilogueDefaultEEEEEvvEEEEvNT_6ParamsE,"a",@progbits
	.sectionflags	@""
	.align	4
.nv.constant0._ZN7cutlass13device_kernelINS_4gemm6kernel13GemmUniversalIN4cute5tupleIJiiiiEEENS1_10collective13CollectiveMmaINS1_40MainloopSm90TmaGmmaWarpSpecializedSparseILi12ENS5_IJNS4_1CILi1EEESB_SB_EEENS1_35KernelTmaWarpSpecializedCooperativeEEENS5_IJNSA_ILi128EEENSA_ILi64EEESF_EEEaNS5_IJNS4_6LayoutINS5_IJiNS5_IJNSA_ILi2EEEiEEEiEEENS5_IJlNS5_IJSB_SJ_EEElEEEEENSI_INS5_IJNS5_IJSG_iEEENS5_IJSF_iEEEiEEENS5_IJNS5_IJSF_NSA_ILi8192EEEEEENS5_IJSB_lEEElEEEEEEEEaNS5_IJlSB_lEEENS4_8TiledMMAINS4_8MMA_AtomIJNS4_4SM904GMMA6SPARSE27GMMA_64x64x64_S32S8S8_SS_TNILNS12_9SparseSelE0EEEEEENSI_INS5_IJSJ_SB_SB_EEENS5_IJSB_NSA_ILi0EEES19_EEEEENS5_IJNS4_10UnderscoreES1C_S1C_EEEEENS4_13SM90_TMA_LOADENS4_14ComposedLayoutINS4_7SwizzleILi2ELi4ELi3EEENS4_25smem_sparse_ptr_flag_bitsILi2ELi8EEENSI_INS5_IJNS5_IJSB_NSA_ILi8EEEEEENS5_IJSJ_SG_EEEEEENS5_IJNS5_IJS19_SF_EEESM_EEEEEEEvNS4_8identityES1F_NS1G_INS1H_ILi3ELi4ELi3EEENS4_18smem_ptr_flag_bitsILi8EEENSI_INS5_IJS1L_SF_EEENS5_IJSF_SB_EEEEEEEvS1T_EENS_8epilogue10collective6detail29Sm90TmaWarpSpecializedAdapterINS23_15DefaultEpilogueIiNS5_IJSB_llEEES27_NS22_6thread17LinearCombinationIiLi1EiiLNS28_9ScaleType4KindE0ELNS_15FloatRoundStyleE2EiEENS1_15EpilogueDefaultEEEEEvvEEEEvNT_6ParamsE:
	.zero		1920


//--------------------- SYMBOLS --------------------------

	.type		.nv.reservedSmem.offset0,@object
	.size		.nv.reservedSmem.offset0,0x4
